// auto-generated by cutlass_sweep.gemm — config: {"arch": "sm_100", "cluster_m": 2, "cluster_n": 2, "dtype": "fp16", "stages": 5, "tile_k": 64, "tile_m": 256, "tile_n": 64}
#include "cutlass/cutlass.h"
#include "cutlass/gemm/collective/collective_builder.hpp"
#include "cutlass/gemm/device/gemm_universal_adapter.h"
#include "cutlass/gemm/kernel/gemm_universal.hpp"
#include "cutlass/epilogue/collective/collective_builder.hpp"

using ElemA = cutlass::half_t;
using ElemB = cutlass::half_t;
using ElemCD = cutlass::half_t;
using Acc  = float;
using TileShape    = cute::Shape<cute::_256, cute::_64, cute::_64>;
using ClusterShape = cute::Shape<cute::_2, cute::_2, cute::_1>;

using CollectiveEpilogue = typename cutlass::epilogue::collective::CollectiveBuilder<
    cutlass::arch::Sm100, cutlass::arch::OpClassTensorOp,
    TileShape, ClusterShape,
    cutlass::epilogue::collective::EpilogueTileAuto,
    Acc, Acc,
    ElemCD, cutlass::layout::RowMajor, 128 / cutlass::sizeof_bits<ElemCD>::value,
    ElemCD, cutlass::layout::RowMajor, 128 / cutlass::sizeof_bits<ElemCD>::value,
    cutlass::epilogue::collective::EpilogueScheduleAuto
  >::CollectiveOp;

using CollectiveMainloop = typename cutlass::gemm::collective::CollectiveBuilder<
    cutlass::arch::Sm100, cutlass::arch::OpClassTensorOp,
    ElemA, cutlass::layout::RowMajor, 128 / cutlass::sizeof_bits<ElemA>::value,
    ElemB, cutlass::layout::ColumnMajor, 128 / cutlass::sizeof_bits<ElemB>::value,
    Acc,
    TileShape, ClusterShape,
    cutlass::gemm::collective::StageCount<5>,
    cutlass::gemm::collective::KernelScheduleAuto
  >::CollectiveOp;

using GemmKernel = cutlass::gemm::kernel::GemmUniversal<
    cute::Shape<int,int,int,int>,
    CollectiveMainloop,
    CollectiveEpilogue
>;
using Gemm = cutlass::gemm::device::GemmUniversalAdapter<GemmKernel>;

// Force the device kernel symbol into the cubin without needing a host main.
auto* _anchor = &cutlass::device_kernel<GemmKernel>;


// ===== COMPILED SASS (sm_100a) =====

	.target	sm_100a

	.elftype	@"ET_EXEC"


//--------------------- .note.nv.tkinfo           --------------------------
	.section	.note.nv.tkinfo,"",@"SHT_NOTE"
	.sectionflags	@"SHF_NOTE_NV_TKINFO"
	.tkinfo
        /*0018*/ 	.word	0x00000002
        /*0030*/ 	.string	""
        /*0030*/ 	.string	"ptxas"
        /*0030*/ 	.string	"Cuda compilation tools, release 13.0, V13.0.88"
        /*0030*/ 	.string	"Build cuda_13.0.r13.0/compiler.36424714_0"
        /*0030*/ 	.string	"-arch sm_100a -m 64 "



//--------------------- .note.nv.cuinfo           --------------------------
	.section	.note.nv.cuinfo,"",@"SHT_NOTE"
	.sectionflags	@"SHF_NOTE_NV_CUINFO"
        /*0018*/ 	.short	0x0002
        /*001a*/ 	.short	0x0064
        /*001c*/ 	.short	0x0082
	.zero		2


//--------------------- .nv.info                  --------------------------
	.section	.nv.info,"",@"SHT_CUDA_INFO"
	.align	4


	//----- nvinfo : EIATTR_REGCOUNT
	.align		4
        /*0000*/ 	.byte	0x04, 0x2f
        /*0002*/ 	.short	(.L_19 - .L_18)
	.align		4
.L_18:
        /*0004*/ 	.word	index@(_ZN7cutlass13device_kernelINS_4gemm6kernel13GemmUniversalIN4cute5tupleIJiiiiEEENS1_10collective13CollectiveMmaINS1_35MainloopSm100TmaUmmaWarpSpecializedILi5ELi2ELi4ENS5_IJNS4_1CILi2EEESB_NSA_ILi1EEEEEEEENS5_IJNSA_ILi256EEENSA_ILi64EEESG_EEENS_6half_tENS5_IJlSC_lEEESI_SJ_NS4_8TiledMMAINS4_8MMA_AtomIJNS4_26SM100_MMA_F16BF16_2x1SM_SSISI_SI_fLi256ELi64ELNS4_4UMMA5MajorE0ELSO_0ELNSN_7ScaleInE0ELSP_0EEEEEENS4_6LayoutINS5_IJSC_SC_SC_EEENS5_IJNSA_ILi0EEESU_SU_EEEEENS5_IJNS4_10UnderscoreESX_SX_EEEEENS4_28SM100_TMA_2SM_LOAD_MULTICASTENS4_14ComposedLayoutINS4_7SwizzleILi3ELi4ELi3EEENS4_18smem_ptr_flag_bitsILi16EEENSS_INS5_IJNSA_ILi8EEESG_EEENS5_IJSG_SC_EEEEEEEvNS4_8identityENS4_18SM100_TMA_2SM_LOADES1A_vS1B_EENS_8epilogue10collective18CollectiveEpilogueINS1E_23Sm100TmaWarpSpecializedILi3ELi2ELi32ELb1ELb0EEEJNS5_IJNSA_ILi128EEESG_SG_EEENS5_IJNSS_IS1J_SC_EENSS_INSA_ILi32EEESC_EEEEESI_SJ_SI_SJ_NS1E_6fusion15FusionCallbacksIS1I_NS1P_17LinearCombinationISI_fSI_fLNS_15FloatRoundStyleE2EEES1K_S1O_JEEENS4_5SM1004TMEM4LOAD26SM100_TMEM_LOAD_32dp32b32xENS4_13SM90_TMA_LOADENS11_INS12_ILi2ELi4ELi3EEES15_NSS_INS5_IJS16_S1M_EEENS5_IJS1M_SC_EEEEEEENS4_39AutoVectorizingCopyWithAssumedAlignmentILi128EEENS4_14SM90_TMA_STOREES24_S26_S26_EEEvvEEEEvNT_6ParamsE)
        /*0008*/ 	.word	0x00000078


	//----- nvinfo : EIATTR_FRAME_SIZE
	.align		4
.L_19:
        /*000c*/ 	.byte	0x04, 0x11
        /*000e*/ 	.short	(.L_21 - .L_20)
	.align		4
.L_20:
        /*0010*/ 	.word	index@($__internal_2_$__cuda_sm10x_tcgen05_guardrail_trap_unallocated_columns_being_dealloced)
        /*0014*/ 	.word	0x00000000


	//----- nvinfo : EIATTR_FRAME_SIZE
	.align		4
.L_21:
        /*0018*/ 	.byte	0x04, 0x11
        /*001a*/ 	.short	(.L_23 - .L_22)
	.align		4
.L_22:
        /*001c*/ 	.word	index@($__internal_1_$__cuda_sm10x_tcgen05_guardrail_trap_phase_invalid_during_alloc)
        /*0020*/ 	.word	0x00000000


	//----- nvinfo : EIATTR_FRAME_SIZE
	.align		4
.L_23:
        /*0024*/ 	.byte	0x04, 0x11
        /*0026*/ 	.short	(.L_25 - .L_24)
	.align		4
.L_24:
        /*0028*/ 	.word	index@($__internal_0_$__cuda_sm10x_tcgen05_guardrail_trap_col_being_dealloced_not_returned_by_alloc)
        /*002c*/ 	.word	0x00000000


	//----- nvinfo : EIATTR_FRAME_SIZE
	.align		4
.L_25:
        /*0030*/ 	.byte	0x04, 0x11
        /*0032*/ 	.short	(.L_27 - .L_26)
	.align		4
.L_26:
        /*0034*/ 	.word	index@(_ZN7cutlass13device_kernelINS_4gemm6kernel13GemmUniversalIN4cute5tupleIJiiiiEEENS1_10collective13CollectiveMmaINS1_35MainloopSm100TmaUmmaWarpSpecializedILi5ELi2ELi4ENS5_IJNS4_1CILi2EEESB_NSA_ILi1EEEEEEEENS5_IJNSA_ILi256EEENSA_ILi64EEESG_EEENS_6half_tENS5_IJlSC_lEEESI_SJ_NS4_8TiledMMAINS4_8MMA_AtomIJNS4_26SM100_MMA_F16BF16_2x1SM_SSISI_SI_fLi256ELi64ELNS4_4UMMA5MajorE0ELSO_0ELNSN_7ScaleInE0ELSP_0EEEEEENS4_6LayoutINS5_IJSC_SC_SC_EEENS5_IJNSA_ILi0EEESU_SU_EEEEENS5_IJNS4_10UnderscoreESX_SX_EEEEENS4_28SM100_TMA_2SM_LOAD_MULTICASTENS4_14ComposedLayoutINS4_7SwizzleILi3ELi4ELi3EEENS4_18smem_ptr_flag_bitsILi16EEENSS_INS5_IJNSA_ILi8EEESG_EEENS5_IJSG_SC_EEEEEEEvNS4_8identityENS4_18SM100_TMA_2SM_LOADES1A_vS1B_EENS_8epilogue10collective18CollectiveEpilogueINS1E_23Sm100TmaWarpSpecializedILi3ELi2ELi32ELb1ELb0EEEJNS5_IJNSA_ILi128EEESG_SG_EEENS5_IJNSS_IS1J_SC_EENSS_INSA_ILi32EEESC_EEEEESI_SJ_SI_SJ_NS1E_6fusion15FusionCallbacksIS1I_NS1P_17LinearCombinationISI_fSI_fLNS_15FloatRoundStyleE2EEES1K_S1O_JEEENS4_5SM1004TMEM4LOAD26SM100_TMEM_LOAD_32dp32b32xENS4_13SM90_TMA_LOADENS11_INS12_ILi2ELi4ELi3EEES15_NSS_INS5_IJS16_S1M_EEENS5_IJS1M_SC_EEEEEEENS4_39AutoVectorizingCopyWithAssumedAlignmentILi128EEENS4_14SM90_TMA_STOREES24_S26_S26_EEEvvEEEEvNT_6ParamsE)
        /*0038*/ 	.word	0x00000000


	//----- nvinfo : EIATTR_MIN_STACK_SIZE
	.align		4
.L_27:
        /*003c*/ 	.byte	0x04, 0x12
        /*003e*/ 	.short	(.L_29 - .L_28)
	.align		4
.L_28:
        /*0040*/ 	.word	index@(_ZN7cutlass13device_kernelINS_4gemm6kernel13GemmUniversalIN4cute5tupleIJiiiiEEENS1_10collective13CollectiveMmaINS1_35MainloopSm100TmaUmmaWarpSpecializedILi5ELi2ELi4ENS5_IJNS4_1CILi2EEESB_NSA_ILi1EEEEEEEENS5_IJNSA_ILi256EEENSA_ILi64EEESG_EEENS_6half_tENS5_IJlSC_lEEESI_SJ_NS4_8TiledMMAINS4_8MMA_AtomIJNS4_26SM100_MMA_F16BF16_2x1SM_SSISI_SI_fLi256ELi64ELNS4_4UMMA5MajorE0ELSO_0ELNSN_7ScaleInE0ELSP_0EEEEEENS4_6LayoutINS5_IJSC_SC_SC_EEENS5_IJNSA_ILi0EEESU_SU_EEEEENS5_IJNS4_10UnderscoreESX_SX_EEEEENS4_28SM100_TMA_2SM_LOAD_MULTICASTENS4_14ComposedLayoutINS4_7SwizzleILi3ELi4ELi3EEENS4_18smem_ptr_flag_bitsILi16EEENSS_INS5_IJNSA_ILi8EEESG_EEENS5_IJSG_SC_EEEEEEEvNS4_8identityENS4_18SM100_TMA_2SM_LOADES1A_vS1B_EENS_8epilogue10collective18CollectiveEpilogueINS1E_23Sm100TmaWarpSpecializedILi3ELi2ELi32ELb1ELb0EEEJNS5_IJNSA_ILi128EEESG_SG_EEENS5_IJNSS_IS1J_SC_EENSS_INSA_ILi32EEESC_EEEEESI_SJ_SI_SJ_NS1E_6fusion15FusionCallbacksIS1I_NS1P_17LinearCombinationISI_fSI_fLNS_15FloatRoundStyleE2EEES1K_S1O_JEEENS4_5SM1004TMEM4LOAD26SM100_TMEM_LOAD_32dp32b32xENS4_13SM90_TMA_LOADENS11_INS12_ILi2ELi4ELi3EEES15_NSS_INS5_IJS16_S1M_EEENS5_IJS1M_SC_EEEEEEENS4_39AutoVectorizingCopyWithAssumedAlignmentILi128EEENS4_14SM90_TMA_STOREES24_S26_S26_EEEvvEEEEvNT_6ParamsE)
        /*0044*/ 	.word	0x00000000
.L_29:


//--------------------- .nv.compat                --------------------------
	.section	.nv.compat,"",@"SHT_CUDA_COMPAT_INFO"
	.align	4
        /*0000*/ 	.byte	0x02, 0x09, 0x01, 0x00, 0x02, 0x02, 0x02, 0x00, 0x02, 0x05, 0x05, 0x00, 0x03, 0x07, 0x01, 0x01
        /*0010*/ 	.byte	0x02, 0x03, 0x01, 0x00, 0x02, 0x06, 0x01, 0x00, 0x04, 0x0b, 0x08, 0x00, 0x09, 0x00, 0x00, 0x00
        /*0020*/ 	.byte	0x00, 0x00, 0x00, 0x00


//--------------------- .nv.info._ZN7cutlass13device_kernelINS_4gemm6kernel13GemmUniversalIN4cute5tupleIJiiiiEEENS1_10collective13CollectiveMmaINS1_35MainloopSm100TmaUmmaWarpSpecializedILi5ELi2ELi4ENS5_IJNS4_1CILi2EEESB_NSA_ILi1EEEEEEEENS5_IJNSA_ILi256EEENSA_ILi64EEESG_EEENS_6half_tENS5_IJlSC_lEEESI_SJ_NS4_8TiledMMAINS4_8MMA_AtomIJNS4_26SM100_MMA_F16BF16_2x1SM_SSISI_SI_fLi256ELi64ELNS4_4UMMA5MajorE0ELSO_0ELNSN_7ScaleInE0ELSP_0EEEEEENS4_6LayoutINS5_IJSC_SC_SC_EEENS5_IJNSA_ILi0EEESU_SU_EEEEENS5_IJNS4_10UnderscoreESX_SX_EEEEENS4_28SM100_TMA_2SM_LOAD_MULTICASTENS4_14ComposedLayoutINS4_7SwizzleILi3ELi4ELi3EEENS4_18smem_ptr_flag_bitsILi16EEENSS_INS5_IJNSA_ILi8EEESG_EEENS5_IJSG_SC_EEEEEEEvNS4_8identityENS4_18SM100_TMA_2SM_LOADES1A_vS1B_EENS_8epilogue10collective18CollectiveEpilogueINS1E_23Sm100TmaWarpSpecializedILi3ELi2ELi32ELb1ELb0EEEJNS5_IJNSA_ILi128EEESG_SG_EEENS5_IJNSS_IS1J_SC_EENSS_INSA_ILi32EEESC_EEEEESI_SJ_SI_SJ_NS1E_6fusion15FusionCallbacksIS1I_NS1P_17LinearCombinationISI_fSI_fLNS_15FloatRoundStyleE2EEES1K_S1O_JEEENS4_5SM1004TMEM4LOAD26SM100_TMEM_LOAD_32dp32b32xENS4_13SM90_TMA_LOADENS11_INS12_ILi2ELi4ELi3EEES15_NSS_INS5_IJS16_S1M_EEENS5_IJS1M_SC_EEEEEEENS4_39AutoVectorizingCopyWithAssumedAlignmentILi128EEENS4_14SM90_TMA_STOREES24_S26_S26_EEEvvEEEEvNT_6ParamsE --------------------------
	.section	.nv.info._ZN7cutlass13device_kernelINS_4gemm6kernel13GemmUniversalIN4cute5tupleIJiiiiEEENS1_10collective13CollectiveMmaINS1_35MainloopSm100TmaUmmaWarpSpecializedILi5ELi2ELi4ENS5_IJNS4_1CILi2EEESB_NSA_ILi1EEEEEEEENS5_IJNSA_ILi256EEENSA_ILi64EEESG_EEENS_6half_tENS5_IJlSC_lEEESI_SJ_NS4_8TiledMMAINS4_8MMA_AtomIJNS4_26SM100_MMA_F16BF16_2x1SM_SSISI_SI_fLi256ELi64ELNS4_4UMMA5MajorE0ELSO_0ELNSN_7ScaleInE0ELSP_0EEEEEENS4_6LayoutINS5_IJSC_SC_SC_EEENS5_IJNSA_ILi0EEESU_SU_EEEEENS5_IJNS4_10UnderscoreESX_SX_EEEEENS4_28SM100_TMA_2SM_LOAD_MULTICASTENS4_14ComposedLayoutINS4_7SwizzleILi3ELi4ELi3EEENS4_18smem_ptr_flag_bitsILi16EEENSS_INS5_IJNSA_ILi8EEESG_EEENS5_IJSG_SC_EEEEEEEvNS4_8identityENS4_18SM100_TMA_2SM_LOADES1A_vS1B_EENS_8epilogue10collective18CollectiveEpilogueINS1E_23Sm100TmaWarpSpecializedILi3ELi2ELi32ELb1ELb0EEEJNS5_IJNSA_ILi128EEESG_SG_EEENS5_IJNSS_IS1J_SC_EENSS_INSA_ILi32EEESC_EEEEESI_SJ_SI_SJ_NS1E_6fusion15FusionCallbacksIS1I_NS1P_17LinearCombinationISI_fSI_fLNS_15FloatRoundStyleE2EEES1K_S1O_JEEENS4_5SM1004TMEM4LOAD26SM100_TMEM_LOAD_32dp32b32xENS4_13SM90_TMA_LOADENS11_INS12_ILi2ELi4ELi3EEES15_NSS_INS5_IJS16_S1M_EEENS5_IJS1M_SC_EEEEEEENS4_39AutoVectorizingCopyWithAssumedAlignmentILi128EEENS4_14SM90_TMA_STOREES24_S26_S26_EEEvvEEEEvNT_6ParamsE,"",@"SHT_CUDA_INFO"
	.sectionflags	@""
	.align	4


	//----- nvinfo : EIATTR_CUDA_API_VERSION
	.align		4
        /*0000*/ 	.byte	0x04, 0x37
        /*0002*/ 	.short	(.L_31 - .L_30)
.L_30:
        /*0004*/ 	.word	0x00000082


	//----- nvinfo : EIATTR_KPARAM_INFO
	.align		4
.L_31:
        /*0008*/ 	.byte	0x04, 0x17
        /*000a*/ 	.short	(.L_33 - .L_32)
.L_32:
        /*000c*/ 	.word	0x00000000
        /*0010*/ 	.short	0x0000
        /*0012*/ 	.short	0x0000
        /*0014*/ 	.byte	0x00, 0xf0, 0x01, 0x20


	//----- nvinfo : EIATTR_AT_ENTRY_FRAGMENTS
	.align		4
.L_33:
        /*0018*/ 	.byte	0x04, 0x4f
        /*001a*/ 	.short	(.L_35 - .L_34)


	//   ....[0]....
.L_34:
        /*001c*/ 	.word	0x00000007


	//----- nvinfo : EIATTR_RESERVED_SMEM_USED
	.align		4
.L_35:
        /*0020*/ 	.byte	0x01, 0x41
	.zero		2


	//----- nvinfo : EIATTR_SPARSE_MMA_MASK
	.align		4
        /*0024*/ 	.byte	0x03, 0x50
        /*0026*/ 	.short	0x0000


	//----- nvinfo : EIATTR_TCGEN05_2CTA_USED
	.align		4
        /*0028*/ 	.byte	0x01, 0x52
	.zero		2


	//----- nvinfo : EIATTR_MAXREG_COUNT
	.align		4
        /*002c*/ 	.byte	0x03, 0x1b
        /*002e*/ 	.short	0x00ff


	//----- nvinfo : EIATTR_NUM_BARRIERS
	.align		4
        /*0030*/ 	.byte	0x02, 0x4c
        /*0032*/ 	.byte	0x07
	.zero		1


	//----- nvinfo : EIATTR_EXTERNS
	.align		4
        /*0034*/ 	.byte	0x04, 0x0f
        /*0036*/ 	.short	(.L_37 - .L_36)


	//   ....[0]....
	.align		4
.L_36:
        /*0038*/ 	.word	index@(__assertfail)


	//----- nvinfo : EIATTR_MERCURY_ISA_VERSION
	.align		4
.L_37:
        /*003c*/ 	.byte	0x03, 0x5f
        /*003e*/ 	.short	0x0101


	//----- nvinfo : EIATTR_INT_WARP_WIDE_INSTR_OFFSETS
	.align		4
        /*0040*/ 	.byte	0x04, 0x31
        /*0042*/ 	.short	(.L_39 - .L_38)


	//   ....[0]....
.L_38:
        /*0044*/ 	.word	0x00000de0


	//   ....[1]....
        /*0048*/ 	.word	0x00000e90


	//   ....[2]....
        /*004c*/ 	.word	0x00004440


	//   ....[3]....
        /*0050*/ 	.word	0x00004460


	//   ....[4]....
        /*0054*/ 	.word	0x00004490


	//   ....[5]....
        /*0058*/ 	.word	0x00005070


	//   ....[6]....
        /*005c*/ 	.word	0x000050f0


	//   ....[7]....
        /*0060*/ 	.word	0x00005200


	//   ....[8]....
        /*0064*/ 	.word	0x00005310


	//----- nvinfo : EIATTR_COOP_GROUP_MASK_REGIDS
	.align		4
.L_39:
        /*0068*/ 	.byte	0x04, 0x29
        /*006a*/ 	.short	(.L_41 - .L_40)


	//   ....[0]....
.L_40:
        /*006c*/ 	.word	0xffffffff


	//   ....[1]....
        /*0070*/ 	.word	0xffffffff


	//   ....[2]....
        /*0074*/ 	.word	0xffffffff


	//   ....[3]....
        /*0078*/ 	.word	0xffffffff


	//   ....[4]....
        /*007c*/ 	.word	0xffffffff


	//   ....[5]....
        /*0080*/ 	.word	0xffffffff


	//   ....[6]....
        /*0084*/ 	.word	0xffffffff


	//   ....[7]....
        /*0088*/ 	.word	0xffffffff


	//   ....[8]....
        /*008c*/ 	.word	0xffffffff


	//   ....[9]....
        /*0090*/ 	.word	0xffffffff


	//   ....[10]....
        /*0094*/ 	.word	0xffffffff


	//   ....[11]....
        /*0098*/ 	.word	0xffffffff


	//   ....[12]....
        /*009c*/ 	.word	0xffffffff


	//   ....[13]....
        /*00a0*/ 	.word	0xffffffff


	//----- nvinfo : EIATTR_COOP_GROUP_INSTR_OFFSETS
	.align		4
.L_41:
        /*00a4*/ 	.byte	0x04, 0x28
        /*00a6*/ 	.short	(.L_43 - .L_42)


	//   ....[0]....
.L_42:
        /*00a8*/ 	.word	0x000000b0


	//   ....[1]....
        /*00ac*/ 	.word	0x00000520


	//   ....[2]....
        /*00b0*/ 	.word	0x00000710


	//   ....[3]....
        /*00b4*/ 	.word	0x00000890


	//   ....[4]....
        /*00b8*/ 	.word	0x00000990


	//   ....[5]....
        /*00bc*/ 	.word	0x00000b00


	//   ....[6]....
        /*00c0*/ 	.word	0x00000ca0


	//   ....[7]....
        /*00c4*/ 	.word	0x00000f00


	//   ....[8]....
        /*00c8*/ 	.word	0x000022a0


	//   ....[9]....
        /*00cc*/ 	.word	0x00003220


	//   ....[10]....
        /*00d0*/ 	.word	0x000036f0


	//   ....[11]....
        /*00d4*/ 	.word	0x00003720


	//   ....[12]....
        /*00d8*/ 	.word	0x00004340


	//   ....[13]....
        /*00dc*/ 	.word	0x00004550


	//----- nvinfo : EIATTR_VRC_CTA_INIT_COUNT
	.align		4
.L_43:
        /*00e0*/ 	.byte	0x02, 0x4a
        /*00e2*/ 	.byte	0x80
	.zero		1


	//----- nvinfo : EIATTR_SYSCALL_OFFSETS
	.align		4
        /*00e4*/ 	.byte	0x04, 0x46
        /*00e6*/ 	.short	(.L_45 - .L_44)


	//   ....[0]....
.L_44:
        /*00e8*/ 	.word	0x00005ff0


	//   ....[1]....
        /*00ec*/ 	.word	0x000060e0


	//   ....[2]....
        /*00f0*/ 	.word	0x00006980


	//   ....[3]....
        /*00f4*/ 	.word	0x00007650


	//----- nvinfo : EIATTR_MBARRIER_INSTR_OFFSETS
	.align		4
.L_45:
        /*00f8*/ 	.byte	0x04, 0x39
        /*00fa*/ 	.short	(.L_47 - .L_46)


	//   ....[0]....
.L_46:
        /*00fc*/ 	.word	0x00000660
        /*0100*/ 	.word	0x000000ff
        /*0104*/ 	.word	0x00000000
        /*0108*/ 	.short	0x0100
        /*010a*/ 	.byte	0x04
	.zero		1


	//   ....[1]....
        /*010c*/ 	.word	0x00000670
        /*0110*/ 	.word	0x000000ff
        /*0114*/ 	.word	0x00000028
        /*0118*/ 	.short	0x0100
        /*011a*/ 	.byte	0x04
	.zero		1


	//   ....[2]....
        /*011c*/ 	.word	0x00000680
        /*0120*/ 	.word	0x000000ff
        /*0124*/ 	.word	0x00000008
        /*0128*/ 	.short	0x0100
        /*012a*/ 	.byte	0x04
	.zero		1


	//   ....[3]....
        /*012c*/ 	.word	0x00000690
        /*0130*/ 	.word	0x000000ff
        /*0134*/ 	.word	0x00000030
        /*0138*/ 	.short	0x0100
        /*013a*/ 	.byte	0x04
	.zero		1


	//   ....[4]....
        /*013c*/ 	.word	0x000006a0
        /*0140*/ 	.word	0x000000ff
        /*0144*/ 	.word	0x00000010
        /*0148*/ 	.short	0x0100
        /*014a*/ 	.byte	0x04
	.zero		1


	//   ....[5]....
        /*014c*/ 	.word	0x000006b0
        /*0150*/ 	.word	0x000000ff
        /*0154*/ 	.word	0x00000038
        /*0158*/ 	.short	0x0100
        /*015a*/ 	.byte	0x04
	.zero		1


	//   ....[6]....
        /*015c*/ 	.word	0x000006c0
        /*0160*/ 	.word	0x000000ff
        /*0164*/ 	.word	0x00000018
        /*0168*/ 	.short	0x0100
        /*016a*/ 	.byte	0x04
	.zero		1


	//   ....[7]....
        /*016c*/ 	.word	0x000006d0
        /*0170*/ 	.word	0x000000ff
        /*0174*/ 	.word	0x00000040
        /*0178*/ 	.short	0x0100
        /*017a*/ 	.byte	0x04
	.zero		1


	//   ....[8]....
        /*017c*/ 	.word	0x000006e0
        /*0180*/ 	.word	0x000000ff
        /*0184*/ 	.word	0x00000020
        /*0188*/ 	.short	0x0100
        /*018a*/ 	.byte	0x04
	.zero		1


	//   ....[9]....
        /*018c*/ 	.word	0x000006f0
        /*0190*/ 	.word	0x000000ff
        /*0194*/ 	.word	0x00000048
        /*0198*/ 	.short	0x0100
        /*019a*/ 	.byte	0x04
	.zero		1


	//   ....[10]....
        /*019c*/ 	.word	0x00000820
        /*01a0*/ 	.word	0x000000ff
        /*01a4*/ 	.word	0x00000050
        /*01a8*/ 	.short	0x0100
        /*01aa*/ 	.byte	0x04
	.zero		1


	//   ....[11]....
        /*01ac*/ 	.word	0x00000830
        /*01b0*/ 	.word	0x000000ff
        /*01b4*/ 	.word	0x00000068
        /*01b8*/ 	.short	0x0100
        /*01ba*/ 	.byte	0x04
	.zero		1


	//   ....[12]....
        /*01bc*/ 	.word	0x00000840
        /*01c0*/ 	.word	0x000000ff
        /*01c4*/ 	.word	0x00000058
        /*01c8*/ 	.short	0x0100
        /*01ca*/ 	.byte	0x04
	.zero		1


	//   ....[13]....
        /*01cc*/ 	.word	0x00000850
        /*01d0*/ 	.word	0x000000ff
        /*01d4*/ 	.word	0x00000070
        /*01d8*/ 	.short	0x0100
        /*01da*/ 	.byte	0x04
	.zero		1


	//   ....[14]....
        /*01dc*/ 	.word	0x00000860
        /*01e0*/ 	.word	0x000000ff
        /*01e4*/ 	.word	0x00000060
        /*01e8*/ 	.short	0x0100
        /*01ea*/ 	.byte	0x04
	.zero		1


	//   ....[15]....
        /*01ec*/ 	.word	0x00000870
        /*01f0*/ 	.word	0x000000ff
        /*01f4*/ 	.word	0x00000078
        /*01f8*/ 	.short	0x0100
        /*01fa*/ 	.byte	0x04
	.zero		1


	//   ....[16]....
        /*01fc*/ 	.word	0x00000960
        /*0200*/ 	.word	0x000000ff
        /*0204*/ 	.word	0x00000080
        /*0208*/ 	.short	0x0100
        /*020a*/ 	.byte	0x06
	.zero		1


	//   ....[17]....
        /*020c*/ 	.word	0x00000970
        /*0210*/ 	.word	0x000000ff
        /*0214*/ 	.word	0x00000088
        /*0218*/ 	.short	0x0100
        /*021a*/ 	.byte	0x06
	.zero		1


	//   ....[18]....
        /*021c*/ 	.word	0x00000ab0
        /*0220*/ 	.word	0x000000ff
        /*0224*/ 	.word	0x00000090
        /*0228*/ 	.short	0x0100
        /*022a*/ 	.byte	0x06
	.zero		1


	//   ....[19]....
        /*022c*/ 	.word	0x00000ac0
        /*0230*/ 	.word	0x000000ff
        /*0234*/ 	.word	0x000000a0
        /*0238*/ 	.short	0x0100
        /*023a*/ 	.byte	0x06
	.zero		1


	//   ....[20]....
        /*023c*/ 	.word	0x00000ad0
        /*0240*/ 	.word	0x000000ff
        /*0244*/ 	.word	0x00000098
        /*0248*/ 	.short	0x0100
        /*024a*/ 	.byte	0x06
	.zero		1


	//   ....[21]....
        /*024c*/ 	.word	0x00000ae0
        /*0250*/ 	.word	0x000000ff
        /*0254*/ 	.word	0x000000a8
        /*0258*/ 	.short	0x0100
        /*025a*/ 	.byte	0x06
	.zero		1


	//   ....[22]....
        /*025c*/ 	.word	0x00000c10
        /*0260*/ 	.word	0x000000ff
        /*0264*/ 	.word	0x000000b0
        /*0268*/ 	.short	0x0100
        /*026a*/ 	.byte	0x04
	.zero		1


	//   ....[23]....
        /*026c*/ 	.word	0x00000c20
        /*0270*/ 	.word	0x000000ff
        /*0274*/ 	.word	0x000000d0
        /*0278*/ 	.short	0x0100
        /*027a*/ 	.byte	0x04
	.zero		1


	//   ....[24]....
        /*027c*/ 	.word	0x00000c30
        /*0280*/ 	.word	0x000000ff
        /*0284*/ 	.word	0x000000b8
        /*0288*/ 	.short	0x0100
        /*028a*/ 	.byte	0x04
	.zero		1


	//   ....[25]....
        /*028c*/ 	.word	0x00000c40
        /*0290*/ 	.word	0x000000ff
        /*0294*/ 	.word	0x000000d8
        /*0298*/ 	.short	0x0100
        /*029a*/ 	.byte	0x04
	.zero		1


	//   ....[26]....
        /*029c*/ 	.word	0x00000c50
        /*02a0*/ 	.word	0x000000ff
        /*02a4*/ 	.word	0x000000c0
        /*02a8*/ 	.short	0x0100
        /*02aa*/ 	.byte	0x04
	.zero		1


	//   ....[27]....
        /*02ac*/ 	.word	0x00000c60
        /*02b0*/ 	.word	0x000000ff
        /*02b4*/ 	.word	0x000000e0
        /*02b8*/ 	.short	0x0100
        /*02ba*/ 	.byte	0x04
	.zero		1


	//   ....[28]....
        /*02bc*/ 	.word	0x00000c70
        /*02c0*/ 	.word	0x000000ff
        /*02c4*/ 	.word	0x000000c8
        /*02c8*/ 	.short	0x0100
        /*02ca*/ 	.byte	0x04
	.zero		1


	//   ....[29]....
        /*02cc*/ 	.word	0x00000c80
        /*02d0*/ 	.word	0x000000ff
        /*02d4*/ 	.word	0x000000e8
        /*02d8*/ 	.short	0x0100
        /*02da*/ 	.byte	0x04
	.zero		1


	//   ....[30]....
        /*02dc*/ 	.word	0x00000d80
        /*02e0*/ 	.word	0x000000ff
        /*02e4*/ 	.word	0x000000f0
        /*02e8*/ 	.short	0x0100
        /*02ea*/ 	.byte	0x04
	.zero		1


	//   ....[31]....
        /*02ec*/ 	.word	0x00000d90
        /*02f0*/ 	.word	0x000000ff
        /*02f4*/ 	.word	0x00000100
        /*02f8*/ 	.short	0x0100
        /*02fa*/ 	.byte	0x04
	.zero		1


	//   ....[32]....
        /*02fc*/ 	.word	0x00000da0
        /*0300*/ 	.word	0x000000ff
        /*0304*/ 	.word	0x000000f8
        /*0308*/ 	.short	0x0100
        /*030a*/ 	.byte	0x04
	.zero		1


	//   ....[33]....
        /*030c*/ 	.word	0x00000db0
        /*0310*/ 	.word	0x000000ff
        /*0314*/ 	.word	0x00000108
        /*0318*/ 	.short	0x0100
        /*031a*/ 	.byte	0x04
	.zero		1


	//   ....[34]....
        /*031c*/ 	.word	0x00000eb0
        /*0320*/ 	.word	0x000000ff
        /*0324*/ 	.word	0x00000110
        /*0328*/ 	.short	0x0100
        /*032a*/ 	.byte	0x06
	.zero		1


	//   ....[35]....
        /*032c*/ 	.word	0x00001ae0
        /*0330*/ 	.word	0x00000000
        /*0334*/ 	.word	0x00000100
        /*0338*/ 	.short	0x010a
        /*033a*/ 	.byte	0xff
	.zero		1


	//   ....[36]....
        /*033c*/ 	.word	0x00001b00
        /*0340*/ 	.word	0x00000000
        /*0344*/ 	.word	0x000000f0
        /*0348*/ 	.short	0x0101
        /*034a*/ 	.byte	0xff
	.zero		1


	//   ....[37]....
        /*034c*/ 	.word	0x00001bb0
        /*0350*/ 	.word	0x000000ff
        /*0354*/ 	.word	0x00000028
        /*0358*/ 	.short	0x010a
        /*035a*/ 	.byte	0x04
	.zero		1


	//   ....[38]....
        /*035c*/ 	.word	0x00001c80
        /*0360*/ 	.word	0x000000ff
        /*0364*/ 	.word	0x00000028
        /*0368*/ 	.short	0x010a
        /*036a*/ 	.byte	0x21
	.zero		1


	//   ....[39]....
        /*036c*/ 	.word	0x00001e30
        /*0370*/ 	.word	0x000000ff
        /*0374*/ 	.word	0x00000028
        /*0378*/ 	.short	0x010a
        /*037a*/ 	.byte	0x05
	.zero		1


	//   ....[40]....
        /*037c*/ 	.word	0x00001f50
        /*0380*/ 	.word	0x000000ff
        /*0384*/ 	.word	0x00000088
        /*0388*/ 	.short	0x0101
        /*038a*/ 	.byte	0x0d
	.zero		1


	//   ....[41]....
        /*038c*/ 	.word	0x00001f70
        /*0390*/ 	.word	0x000000ff
        /*0394*/ 	.word	0x00000028
        /*0398*/ 	.short	0x010a
        /*039a*/ 	.byte	0x04
	.zero		1


	//   ....[42]....
        /*039c*/ 	.word	0x00001ff0
        /*03a0*/ 	.word	0x000000ff
        /*03a4*/ 	.word	0x00000028
        /*03a8*/ 	.short	0x010a
        /*03aa*/ 	.byte	0x11
	.zero		1


	//   ....[43]....
        /*03ac*/ 	.word	0x00002190
        /*03b0*/ 	.word	0x000000ff
        /*03b4*/ 	.word	0x00000028
        /*03b8*/ 	.short	0x010a
        /*03ba*/ 	.byte	0x05
	.zero		1


	//   ....[44]....
        /*03bc*/ 	.word	0x000022d0
        /*03c0*/ 	.word	0x00000003
        /*03c4*/ 	.word	0x00000090
        /*03c8*/ 	.short	0x010a
        /*03ca*/ 	.byte	0xff
	.zero		1


	//   ....[45]....
        /*03cc*/ 	.word	0x00002420
        /*03d0*/ 	.word	0x00000000
        /*03d4*/ 	.word	0x00000000
        /*03d8*/ 	.short	0x0101
        /*03da*/ 	.byte	0xff
	.zero		1


	//   ....[46]....
        /*03dc*/ 	.word	0x000029e0
        /*03e0*/ 	.word	0x000000ff
        /*03e4*/ 	.word	0x00000000
        /*03e8*/ 	.short	0x010a
        /*03ea*/ 	.byte	0x04
	.zero		1


	//   ....[47]....
        /*03ec*/ 	.word	0x00002a70
        /*03f0*/ 	.word	0x000000ff
        /*03f4*/ 	.word	0x00000000
        /*03f8*/ 	.short	0x010a
        /*03fa*/ 	.byte	0x05
	.zero		1


	//   ....[48]....
        /*03fc*/ 	.word	0x00002b00
        /*0400*/ 	.word	0x000000ff
        /*0404*/ 	.word	0x00000000
        /*0408*/ 	.short	0x010a
        /*040a*/ 	.byte	0x05
	.zero		1


	//   ....[49]....
        /*040c*/ 	.word	0x00002b90
        /*0410*/ 	.word	0x000000ff
        /*0414*/ 	.word	0x00000000
        /*0418*/ 	.short	0x010a
        /*041a*/ 	.byte	0x05
	.zero		1


	//   ....[50]....
        /*041c*/ 	.word	0x00002c30
        /*0420*/ 	.word	0x00000000
        /*0424*/ 	.word	0x00000000
        /*0428*/ 	.short	0x010a
        /*042a*/ 	.byte	0xff
	.zero		1


	//   ....[51]....
        /*042c*/ 	.word	0x00002d70
        /*0430*/ 	.word	0x00000000
        /*0434*/ 	.word	0x000000f0
        /*0438*/ 	.short	0x010a
        /*043a*/ 	.byte	0xff
	.zero		1


	//   ....[52]....
        /*043c*/ 	.word	0x00002de0
        /*0440*/ 	.word	0x00000004
        /*0444*/ 	.word	0x00000000
        /*0448*/ 	.short	0x0101
        /*044a*/ 	.byte	0xff
	.zero		1


	//   ....[53]....
        /*044c*/ 	.word	0x00002e00
        /*0450*/ 	.word	0x000000ff
        /*0454*/ 	.word	0x000000a0
        /*0458*/ 	.short	0x010a
        /*045a*/ 	.byte	0x04
	.zero		1


	//   ....[54]....
        /*045c*/ 	.word	0x00002f20
        /*0460*/ 	.word	0x00000000
        /*0464*/ 	.word	0x00000090
        /*0468*/ 	.short	0x010a
        /*046a*/ 	.byte	0xff
	.zero		1


	//   ....[55]....
        /*046c*/ 	.word	0x00003020
        /*0470*/ 	.word	0x00000000
        /*0474*/ 	.word	0x00000000
        /*0478*/ 	.short	0x0101
        /*047a*/ 	.byte	0xff
	.zero		1


	//   ....[56]....
        /*047c*/ 	.word	0x000030b0
        /*0480*/ 	.word	0x000000ff
        /*0484*/ 	.word	0x000000a0
        /*0488*/ 	.short	0x0106
        /*048a*/ 	.byte	0x04
	.zero		1


	//   ....[57]....
        /*048c*/ 	.word	0x000030d0
        /*0490*/ 	.word	0x000000ff
        /*0494*/ 	.word	0x000000a0
        /*0498*/ 	.short	0x010a
        /*049a*/ 	.byte	0x04
	.zero		1


	//   ....[58]....
        /*049c*/ 	.word	0x00003160
        /*04a0*/ 	.word	0x000000ff
        /*04a4*/ 	.word	0x000000a0
        /*04a8*/ 	.short	0x0106
        /*04aa*/ 	.byte	0x07
	.zero		1


	//   ....[59]....
        /*04ac*/ 	.word	0x000031a0
        /*04b0*/ 	.word	0x00000000
        /*04b4*/ 	.word	0x000000a0
        /*04b8*/ 	.short	0x010a
        /*04ba*/ 	.byte	0xff
	.zero		1


	//   ....[60]....
        /*04bc*/ 	.word	0x000033f0
        /*04c0*/ 	.word	0x000000ff
        /*04c4*/ 	.word	0x00000008
        /*04c8*/ 	.short	0x010a
        /*04ca*/ 	.byte	0x05
	.zero		1


	//   ....[61]....
        /*04cc*/ 	.word	0x00003410
        /*04d0*/ 	.word	0x000000ff
        /*04d4*/ 	.word	0x00000008
        /*04d8*/ 	.short	0x010a
        /*04da*/ 	.byte	0x05
	.zero		1


	//   ....[62]....
        /*04dc*/ 	.word	0x000035a0
        /*04e0*/ 	.word	0x000000ff
        /*04e4*/ 	.word	0x00000008
        /*04e8*/ 	.short	0x010a
        /*04ea*/ 	.byte	0x05
	.zero		1


	//   ....[63]....
        /*04ec*/ 	.word	0x000035c0
        /*04f0*/ 	.word	0x000000ff
        /*04f4*/ 	.word	0x00000008
        /*04f8*/ 	.short	0x010a
        /*04fa*/ 	.byte	0x05
	.zero		1


	//   ....[64]....
        /*04fc*/ 	.word	0x00003680
        /*0500*/ 	.word	0x000000ff
        /*0504*/ 	.word	0x00000000
        /*0508*/ 	.short	0x0101
        /*050a*/ 	.byte	0x04
	.zero		1


	//   ....[65]....
        /*050c*/ 	.word	0x000039c0
        /*0510*/ 	.word	0x00000000
        /*0514*/ 	.word	0x00000090
        /*0518*/ 	.short	0x010a
        /*051a*/ 	.byte	0xff
	.zero		1


	//   ....[66]....
        /*051c*/ 	.word	0x00003a80
        /*0520*/ 	.word	0x00000000
        /*0524*/ 	.word	0x00000000
        /*0528*/ 	.short	0x0101
        /*052a*/ 	.byte	0xff
	.zero		1


	//   ....[67]....
        /*052c*/ 	.word	0x00003b40
        /*0530*/ 	.word	0x000000ff
        /*0534*/ 	.word	0x00000000
        /*0538*/ 	.short	0x010a
        /*053a*/ 	.byte	0x04
	.zero		1


	//   ....[68]....
        /*053c*/ 	.word	0x00003b50
        /*0540*/ 	.word	0x000000ff
        /*0544*/ 	.word	0x000000d0
        /*0548*/ 	.short	0x010a
        /*054a*/ 	.byte	0x1f
	.zero		1


	//   ....[69]....
        /*054c*/ 	.word	0x00003c00
        /*0550*/ 	.word	0x000000ff
        /*0554*/ 	.word	0x00000000
        /*0558*/ 	.short	0x010a
        /*055a*/ 	.byte	0x05
	.zero		1


	//   ....[70]....
        /*055c*/ 	.word	0x00003d30
        /*0560*/ 	.word	0x000000ff
        /*0564*/ 	.word	0x00000000
        /*0568*/ 	.short	0x010a
        /*056a*/ 	.byte	0x04
	.zero		1


	//   ....[71]....
        /*056c*/ 	.word	0x00004030
        /*0570*/ 	.word	0x000000ff
        /*0574*/ 	.word	0x00000000
        /*0578*/ 	.short	0x010a
        /*057a*/ 	.byte	0x04
	.zero		1


	//   ....[72]....
        /*057c*/ 	.word	0x000040c0
        /*0580*/ 	.word	0x000000ff
        /*0584*/ 	.word	0x00000000
        /*0588*/ 	.short	0x010a
        /*058a*/ 	.byte	0x05
	.zero		1


	//   ....[73]....
        /*058c*/ 	.word	0x00004150
        /*0590*/ 	.word	0x000000ff
        /*0594*/ 	.word	0x00000000
        /*0598*/ 	.short	0x010a
        /*059a*/ 	.byte	0x05
	.zero		1


	//   ....[74]....
        /*059c*/ 	.word	0x000041f0
        /*05a0*/ 	.word	0x00000000
        /*05a4*/ 	.word	0x00000000
        /*05a8*/ 	.short	0x010a
        /*05aa*/ 	.byte	0xff
	.zero		1


	//   ....[75]....
        /*05ac*/ 	.word	0x00004230
        /*05b0*/ 	.word	0x00000000
        /*05b4*/ 	.word	0x00000000
        /*05b8*/ 	.short	0x010a
        /*05ba*/ 	.byte	0xff
	.zero		1


	//   ....[76]....
        /*05bc*/ 	.word	0x000042a0
        /*05c0*/ 	.word	0x000000ff
        /*05c4*/ 	.word	0x00000000
        /*05c8*/ 	.short	0x0101
        /*05ca*/ 	.byte	0x04
	.zero		1


	//   ....[77]....
        /*05cc*/ 	.word	0x000042e0
        /*05d0*/ 	.word	0x000000ff
        /*05d4*/ 	.word	0x00000110
        /*05d8*/ 	.short	0x010a
        /*05da*/ 	.byte	0x1a
	.zero		1


	//   ....[78]....
        /*05dc*/ 	.word	0x00004330
        /*05e0*/ 	.word	0x000000ff
        /*05e4*/ 	.word	0x00000000
        /*05e8*/ 	.short	0x0101
        /*05ea*/ 	.byte	0x04
	.zero		1


	//   ....[79]....
        /*05ec*/ 	.word	0x000047a0
        /*05f0*/ 	.word	0x0000000c
        /*05f4*/ 	.word	0x00000090
        /*05f8*/ 	.short	0x010a
        /*05fa*/ 	.byte	0xff
	.zero		1


	//   ....[80]....
        /*05fc*/ 	.word	0x00004910
        /*0600*/ 	.word	0x00000000
        /*0604*/ 	.word	0x00000000
        /*0608*/ 	.short	0x0101
        /*060a*/ 	.byte	0xff
	.zero		1


	//   ....[81]....
        /*060c*/ 	.word	0x00004d90
        /*0610*/ 	.word	0x000000ff
        /*0614*/ 	.word	0x00000088
        /*0618*/ 	.short	0x010a
        /*061a*/ 	.byte	0x18
	.zero		1


	//   ....[82]....
        /*061c*/ 	.word	0x00004f50
        /*0620*/ 	.word	0x000000ff
        /*0624*/ 	.word	0x00000068
        /*0628*/ 	.short	0x010a
        /*062a*/ 	.byte	0x04
	.zero		1


	//   ....[83]....
        /*062c*/ 	.word	0x00005130
        /*0630*/ 	.word	0x000000ff
        /*0634*/ 	.word	0x00000050
        /*0638*/ 	.short	0x010b
        /*063a*/ 	.byte	0x04
	.zero		1


	//   ....[84]....
        /*063c*/ 	.word	0x00005140
        /*0640*/ 	.word	0x000000ff
        /*0644*/ 	.word	0x00000000
        /*0648*/ 	.short	0x0101
        /*064a*/ 	.byte	0x14
	.zero		1


	//   ....[85]....
        /*064c*/ 	.word	0x00005150
        /*0650*/ 	.word	0x000000ff
        /*0654*/ 	.word	0x00000068
        /*0658*/ 	.short	0x010a
        /*065a*/ 	.byte	0x05
	.zero		1


	//   ....[86]....
        /*065c*/ 	.word	0x00005350
        /*0660*/ 	.word	0x000000ff
        /*0664*/ 	.word	0x00000050
        /*0668*/ 	.short	0x010b
        /*066a*/ 	.byte	0x05
	.zero		1


	//   ....[87]....
        /*066c*/ 	.word	0x00005360
        /*0670*/ 	.word	0x000000ff
        /*0674*/ 	.word	0x00000000
        /*0678*/ 	.short	0x0101
        /*067a*/ 	.byte	0x04
	.zero		1


	//   ....[88]....
        /*067c*/ 	.word	0x00005400
        /*0680*/ 	.word	0x000000ff
        /*0684*/ 	.word	0x00000000
        /*0688*/ 	.short	0x010a
        /*068a*/ 	.byte	0x04
	.zero		1


	//   ....[89]....
        /*068c*/ 	.word	0x00005490
        /*0690*/ 	.word	0x000000ff
        /*0694*/ 	.word	0x00000000
        /*0698*/ 	.short	0x010a
        /*069a*/ 	.byte	0x05
	.zero		1


	//   ....[90]....
        /*069c*/ 	.word	0x00005530
        /*06a0*/ 	.word	0x00000000
        /*06a4*/ 	.word	0x00000000
        /*06a8*/ 	.short	0x010a
        /*06aa*/ 	.byte	0xff
	.zero		1


	//   ....[91]....
        /*06ac*/ 	.word	0x00005880
        /*06b0*/ 	.word	0x00000003
        /*06b4*/ 	.word	0x00000090
        /*06b8*/ 	.short	0x010a
        /*06ba*/ 	.byte	0xff
	.zero		1


	//   ....[92]....
        /*06bc*/ 	.word	0x00005a00
        /*06c0*/ 	.word	0x00000000
        /*06c4*/ 	.word	0x00000000
        /*06c8*/ 	.short	0x0101
        /*06ca*/ 	.byte	0xff
	.zero		1


	//   ....[93]....
        /*06cc*/ 	.word	0x000065d0
        /*06d0*/ 	.word	0x00000000
        /*06d4*/ 	.word	0x00000050
        /*06d8*/ 	.short	0x010a
        /*06da*/ 	.byte	0xff
	.zero		1


	//   ....[94]....
        /*06dc*/ 	.word	0x00006640
        /*06e0*/ 	.word	0x00000059
        /*06e4*/ 	.word	0x000000b0
        /*06e8*/ 	.short	0x010a
        /*06ea*/ 	.byte	0xff
	.zero		1


	//   ....[95]....
        /*06ec*/ 	.word	0x00006730
        /*06f0*/ 	.word	0x00000000
        /*06f4*/ 	.word	0x00000050
        /*06f8*/ 	.short	0x010a
        /*06fa*/ 	.byte	0xff
	.zero		1


	//   ....[96]....
        /*06fc*/ 	.word	0x00006860
        /*0700*/ 	.word	0x00000059
        /*0704*/ 	.word	0x000000b0
        /*0708*/ 	.short	0x010a
        /*070a*/ 	.byte	0xff
	.zero		1


	//   ....[97]....
        /*070c*/ 	.word	0x00007390
        /*0710*/ 	.word	0x00000000
        /*0714*/ 	.word	0x00000000
        /*0718*/ 	.short	0x0101
        /*071a*/ 	.byte	0xff
	.zero		1


	//   ....[98]....
        /*071c*/ 	.word	0x000073a0
        /*0720*/ 	.word	0x00000003
        /*0724*/ 	.word	0x00000050
        /*0728*/ 	.short	0x010a
        /*072a*/ 	.byte	0xff
	.zero		1


	//   ....[99]....
        /*072c*/ 	.word	0x00007470
        /*0730*/ 	.word	0x00000003
        /*0734*/ 	.word	0x00000050
        /*0738*/ 	.short	0x010a
        /*073a*/ 	.byte	0xff
	.zero		1


	//   ....[100]....
        /*073c*/ 	.word	0x00007740
        /*0740*/ 	.word	0x00000059
        /*0744*/ 	.word	0x00000000
        /*0748*/ 	.short	0x0101
        /*074a*/ 	.byte	0xff
	.zero		1


	//   ....[101]....
        /*074c*/ 	.word	0x00008110
        /*0750*/ 	.word	0x00000002
        /*0754*/ 	.word	0x00000000
        /*0758*/ 	.short	0x0101
        /*075a*/ 	.byte	0xff
	.zero		1


	//   ....[102]....
        /*075c*/ 	.word	0x000083d0
        /*0760*/ 	.word	0x000000ff
        /*0764*/ 	.word	0x00000000
        /*0768*/ 	.short	0x0101
        /*076a*/ 	.byte	0x04
	.zero		1


	//   ....[103]....
        /*076c*/ 	.word	0x000083f0
        /*0770*/ 	.word	0x00000000
        /*0774*/ 	.word	0x00000100
        /*0778*/ 	.short	0x010a
        /*077a*/ 	.byte	0xff
	.zero		1


	//   ....[104]....
        /*077c*/ 	.word	0x00008450
        /*0780*/ 	.word	0x00000000
        /*0784*/ 	.word	0x00000028
        /*0788*/ 	.short	0x010a
        /*078a*/ 	.byte	0xff
	.zero		1


	//   ....[105]....
        /*078c*/ 	.word	0x000084b0
        /*0790*/ 	.word	0x00000000
        /*0794*/ 	.word	0x00000028
        /*0798*/ 	.short	0x010a
        /*079a*/ 	.byte	0xff
	.zero		1


	//   ....[106]....
        /*079c*/ 	.word	0x00008500
        /*07a0*/ 	.word	0x00000003
        /*07a4*/ 	.word	0x00000090
        /*07a8*/ 	.short	0x010a
        /*07aa*/ 	.byte	0xff
	.zero		1


	//   ....[107]....
        /*07ac*/ 	.word	0x00008560
        /*07b0*/ 	.word	0x00000000
        /*07b4*/ 	.word	0x00000000
        /*07b8*/ 	.short	0x010a
        /*07ba*/ 	.byte	0xff
	.zero		1


	//   ....[108]....
        /*07bc*/ 	.word	0x000085c0
        /*07c0*/ 	.word	0x00000000
        /*07c4*/ 	.word	0x00000000
        /*07c8*/ 	.short	0x010a
        /*07ca*/ 	.byte	0xff
	.zero		1


	//   ....[109]....
        /*07cc*/ 	.word	0x00008620
        /*07d0*/ 	.word	0x00000000
        /*07d4*/ 	.word	0x00000000
        /*07d8*/ 	.short	0x010a
        /*07da*/ 	.byte	0xff
	.zero		1


	//   ....[110]....
        /*07dc*/ 	.word	0x00008680
        /*07e0*/ 	.word	0x00000000
        /*07e4*/ 	.word	0x00000000
        /*07e8*/ 	.short	0x010a
        /*07ea*/ 	.byte	0xff
	.zero		1


	//   ....[111]....
        /*07ec*/ 	.word	0x000086d0
        /*07f0*/ 	.word	0x00000000
        /*07f4*/ 	.word	0x000000f0
        /*07f8*/ 	.short	0x010a
        /*07fa*/ 	.byte	0xff
	.zero		1


	//   ....[112]....
        /*07fc*/ 	.word	0x00008730
        /*0800*/ 	.word	0x00000000
        /*0804*/ 	.word	0x000000a0
        /*0808*/ 	.short	0x010a
        /*080a*/ 	.byte	0xff
	.zero		1


	//   ....[113]....
        /*080c*/ 	.word	0x00008780
        /*0810*/ 	.word	0x00000000
        /*0814*/ 	.word	0x00000090
        /*0818*/ 	.short	0x010a
        /*081a*/ 	.byte	0xff
	.zero		1


	//   ....[114]....
        /*081c*/ 	.word	0x000087e0
        /*0820*/ 	.word	0x00000000
        /*0824*/ 	.word	0x000000a0
        /*0828*/ 	.short	0x010a
        /*082a*/ 	.byte	0xff
	.zero		1


	//   ....[115]....
        /*082c*/ 	.word	0x00008840
        /*0830*/ 	.word	0x00000005
        /*0834*/ 	.word	0x00000008
        /*0838*/ 	.short	0x010a
        /*083a*/ 	.byte	0xff
	.zero		1


	//   ....[116]....
        /*083c*/ 	.word	0x00008930
        /*0840*/ 	.word	0x00000003
        /*0844*/ 	.word	0x00000008
        /*0848*/ 	.short	0x010a
        /*084a*/ 	.byte	0xff
	.zero		1


	//   ....[117]....
        /*084c*/ 	.word	0x00008980
        /*0850*/ 	.word	0x00000000
        /*0854*/ 	.word	0x00000090
        /*0858*/ 	.short	0x010a
        /*085a*/ 	.byte	0xff
	.zero		1


	//   ....[118]....
        /*085c*/ 	.word	0x000089e0
        /*0860*/ 	.word	0x00000000
        /*0864*/ 	.word	0x000000d0
        /*0868*/ 	.short	0x010a
        /*086a*/ 	.byte	0xff
	.zero		1


	//   ....[119]....
        /*086c*/ 	.word	0x00008a40
        /*0870*/ 	.word	0x00000000
        /*0874*/ 	.word	0x00000000
        /*0878*/ 	.short	0x010a
        /*087a*/ 	.byte	0xff
	.zero		1


	//   ....[120]....
        /*087c*/ 	.word	0x00008aa0
        /*0880*/ 	.word	0x00000000
        /*0884*/ 	.word	0x00000000
        /*0888*/ 	.short	0x010a
        /*088a*/ 	.byte	0xff
	.zero		1


	//   ....[121]....
        /*088c*/ 	.word	0x00008b00
        /*0890*/ 	.word	0x00000000
        /*0894*/ 	.word	0x00000000
        /*0898*/ 	.short	0x010a
        /*089a*/ 	.byte	0xff
	.zero		1


	//   ....[122]....
        /*089c*/ 	.word	0x00008b60
        /*08a0*/ 	.word	0x00000000
        /*08a4*/ 	.word	0x00000000
        /*08a8*/ 	.short	0x010a
        /*08aa*/ 	.byte	0xff
	.zero		1


	//   ....[123]....
        /*08ac*/ 	.word	0x00008bc0
        /*08b0*/ 	.word	0x00000000
        /*08b4*/ 	.word	0x00000110
        /*08b8*/ 	.short	0x010a
        /*08ba*/ 	.byte	0xff
	.zero		1


	//   ....[124]....
        /*08bc*/ 	.word	0x00008c10
        /*08c0*/ 	.word	0x0000000c
        /*08c4*/ 	.word	0x00000090
        /*08c8*/ 	.short	0x010a
        /*08ca*/ 	.byte	0xff
	.zero		1


	//   ....[125]....
        /*08cc*/ 	.word	0x00008c70
        /*08d0*/ 	.word	0x00000000
        /*08d4*/ 	.word	0x00000088
        /*08d8*/ 	.short	0x010a
        /*08da*/ 	.byte	0xff
	.zero		1


	//   ....[126]....
        /*08dc*/ 	.word	0x00008cd0
        /*08e0*/ 	.word	0x00000000
        /*08e4*/ 	.word	0x00000068
        /*08e8*/ 	.short	0x010a
        /*08ea*/ 	.byte	0xff
	.zero		1


	//   ....[127]....
        /*08ec*/ 	.word	0x00008d30
        /*08f0*/ 	.word	0x00000009
        /*08f4*/ 	.word	0x00000068
        /*08f8*/ 	.short	0x010a
        /*08fa*/ 	.byte	0xff
	.zero		1


	//   ....[128]....
        /*08fc*/ 	.word	0x00008d90
        /*0900*/ 	.word	0x00000000
        /*0904*/ 	.word	0x00000000
        /*0908*/ 	.short	0x010a
        /*090a*/ 	.byte	0xff
	.zero		1


	//   ....[129]....
        /*090c*/ 	.word	0x00008df0
        /*0910*/ 	.word	0x00000000
        /*0914*/ 	.word	0x00000000
        /*0918*/ 	.short	0x010a
        /*091a*/ 	.byte	0xff
	.zero		1


	//   ....[130]....
        /*091c*/ 	.word	0x00008e40
        /*0920*/ 	.word	0x00000003
        /*0924*/ 	.word	0x00000090
        /*0928*/ 	.short	0x010a
        /*092a*/ 	.byte	0xff
	.zero		1


	//   ....[131]....
        /*092c*/ 	.word	0x00008e90
        /*0930*/ 	.word	0x00000000
        /*0934*/ 	.word	0x00000050
        /*0938*/ 	.short	0x010a
        /*093a*/ 	.byte	0xff
	.zero		1


	//   ....[132]....
        /*093c*/ 	.word	0x00008ee0
        /*0940*/ 	.word	0x00000059
        /*0944*/ 	.word	0x000000b0
        /*0948*/ 	.short	0x010a
        /*094a*/ 	.byte	0xff
	.zero		1


	//   ....[133]....
        /*094c*/ 	.word	0x00008f30
        /*0950*/ 	.word	0x00000003
        /*0954*/ 	.word	0x00000050
        /*0958*/ 	.short	0x010a
        /*095a*/ 	.byte	0xff
	.zero		1


	//----- nvinfo : EIATTR_NUM_MBARRIERS
	.align		4
.L_47:
        /*095c*/ 	.byte	0x03, 0x38
        /*095e*/ 	.short	0x0023


	//----- nvinfo : EIATTR_EXIT_INSTR_OFFSETS
	.align		4
        /*0960*/ 	.byte	0x04, 0x1c
        /*0962*/ 	.short	(.L_49 - .L_48)


	//   ....[0]....
.L_48:
        /*0964*/ 	.word	0x00002c60


	//   ....[1]....
        /*0968*/ 	.word	0x00003170


	//   ....[2]....
        /*096c*/ 	.word	0x000031d0


	//   ....[3]....
        /*0970*/ 	.word	0x00004560


	//   ....[4]....
        /*0974*/ 	.word	0x00005560


	//   ....[5]....
        /*0978*/ 	.word	0x000055a0


	//   ....[6]....
        /*097c*/ 	.word	0x000082b0


	//   ....[7]....
        /*0980*/ 	.word	0x00008330


	//   ....[8]....
        /*0984*/ 	.word	0x00008360


	//   ....[9]....
        /*0988*/ 	.word	0x000083e0


	//----- nvinfo : EIATTR_MAX_THREADS
	.align		4
.L_49:
        /*098c*/ 	.byte	0x04, 0x05
        /*098e*/ 	.short	(.L_51 - .L_50)
.L_50:
        /*0990*/ 	.word	0x00000100
        /*0994*/ 	.word	0x00000001
        /*0998*/ 	.word	0x00000001


	//----- nvinfo : EIATTR_CRS_STACK_SIZE
	.align		4
.L_51:
        /*099c*/ 	.byte	0x04, 0x1e
        /*099e*/ 	.short	(.L_53 - .L_52)
.L_52:
        /*09a0*/ 	.word	0x00000000


	//----- nvinfo : EIATTR_CBANK_PARAM_SIZE
	.align		4
.L_53:
        /*09a4*/ 	.byte	0x03, 0x19
        /*09a6*/ 	.short	0x0800


	//----- nvinfo : EIATTR_PARAM_CBANK
	.align		4
        /*09a8*/ 	.byte	0x04, 0x0a
        /*09aa*/ 	.short	(.L_55 - .L_54)
	.align		4
.L_54:
        /*09ac*/ 	.word	index@(.nv.constant0._ZN7cutlass13device_kernelINS_4gemm6kernel13GemmUniversalIN4cute5tupleIJiiiiEEENS1_10collective13CollectiveMmaINS1_35MainloopSm100TmaUmmaWarpSpecializedILi5ELi2ELi4ENS5_IJNS4_1CILi2EEESB_NSA_ILi1EEEEEEEENS5_IJNSA_ILi256EEENSA_ILi64EEESG_EEENS_6half_tENS5_IJlSC_lEEESI_SJ_NS4_8TiledMMAINS4_8MMA_AtomIJNS4_26SM100_MMA_F16BF16_2x1SM_SSISI_SI_fLi256ELi64ELNS4_4UMMA5MajorE0ELSO_0ELNSN_7ScaleInE0ELSP_0EEEEEENS4_6LayoutINS5_IJSC_SC_SC_EEENS5_IJNSA_ILi0EEESU_SU_EEEEENS5_IJNS4_10UnderscoreESX_SX_EEEEENS4_28SM100_TMA_2SM_LOAD_MULTICASTENS4_14ComposedLayoutINS4_7SwizzleILi3ELi4ELi3EEENS4_18smem_ptr_flag_bitsILi16EEENSS_INS5_IJNSA_ILi8EEESG_EEENS5_IJSG_SC_EEEEEEEvNS4_8identityENS4_18SM100_TMA_2SM_LOADES1A_vS1B_EENS_8epilogue10collective18CollectiveEpilogueINS1E_23Sm100TmaWarpSpecializedILi3ELi2ELi32ELb1ELb0EEEJNS5_IJNSA_ILi128EEESG_SG_EEENS5_IJNSS_IS1J_SC_EENSS_INSA_ILi32EEESC_EEEEESI_SJ_SI_SJ_NS1E_6fusion15FusionCallbacksIS1I_NS1P_17LinearCombinationISI_fSI_fLNS_15FloatRoundStyleE2EEES1K_S1O_JEEENS4_5SM1004TMEM4LOAD26SM100_TMEM_LOAD_32dp32b32xENS4_13SM90_TMA_LOADENS11_INS12_ILi2ELi4ELi3EEES15_NSS_INS5_IJS16_S1M_EEENS5_IJS1M_SC_EEEEEEENS4_39AutoVectorizingCopyWithAssumedAlignmentILi128EEENS4_14SM90_TMA_STOREES24_S26_S26_EEEvvEEEEvNT_6ParamsE)
        /*09b0*/ 	.short	0x0380
        /*09b2*/ 	.short	0x0800


	//----- nvinfo : EIATTR_SW_WAR
	.align		4
.L_55:
        /*09b4*/ 	.byte	0x04, 0x36
        /*09b6*/ 	.short	(.L_57 - .L_56)
.L_56:
        /*09b8*/ 	.word	0x00000008
.L_57:


//--------------------- .nv.callgraph             --------------------------
	.section	.nv.callgraph,"",@"SHT_CUDA_CALLGRAPH"
	.align	4
	.sectionentsize	8
	.align		4
        /*0000*/ 	.word	0x00000000
	.align		4
        /*0004*/ 	.word	0xffffffff
	.align		4
        /*0008*/ 	.word	index@(_ZN7cutlass13device_kernelINS_4gemm6kernel13GemmUniversalIN4cute5tupleIJiiiiEEENS1_10collective13CollectiveMmaINS1_35MainloopSm100TmaUmmaWarpSpecializedILi5ELi2ELi4ENS5_IJNS4_1CILi2EEESB_NSA_ILi1EEEEEEEENS5_IJNSA_ILi256EEENSA_ILi64EEESG_EEENS_6half_tENS5_IJlSC_lEEESI_SJ_NS4_8TiledMMAINS4_8MMA_AtomIJNS4_26SM100_MMA_F16BF16_2x1SM_SSISI_SI_fLi256ELi64ELNS4_4UMMA5MajorE0ELSO_0ELNSN_7ScaleInE0ELSP_0EEEEEENS4_6LayoutINS5_IJSC_SC_SC_EEENS5_IJNSA_ILi0EEESU_SU_EEEEENS5_IJNS4_10UnderscoreESX_SX_EEEEENS4_28SM100_TMA_2SM_LOAD_MULTICASTENS4_14ComposedLayoutINS4_7SwizzleILi3ELi4ELi3EEENS4_18smem_ptr_flag_bitsILi16EEENSS_INS5_IJNSA_ILi8EEESG_EEENS5_IJSG_SC_EEEEEEEvNS4_8identityENS4_18SM100_TMA_2SM_LOADES1A_vS1B_EENS_8epilogue10collective18CollectiveEpilogueINS1E_23Sm100TmaWarpSpecializedILi3ELi2ELi32ELb1ELb0EEEJNS5_IJNSA_ILi128EEESG_SG_EEENS5_IJNSS_IS1J_SC_EENSS_INSA_ILi32EEESC_EEEEESI_SJ_SI_SJ_NS1E_6fusion15FusionCallbacksIS1I_NS1P_17LinearCombinationISI_fSI_fLNS_15FloatRoundStyleE2EEES1K_S1O_JEEENS4_5SM1004TMEM4LOAD26SM100_TMEM_LOAD_32dp32b32xENS4_13SM90_TMA_LOADENS11_INS12_ILi2ELi4ELi3EEES15_NSS_INS5_IJS16_S1M_EEENS5_IJS1M_SC_EEEEEEENS4_39AutoVectorizingCopyWithAssumedAlignmentILi128EEENS4_14SM90_TMA_STOREES24_S26_S26_EEEvvEEEEvNT_6ParamsE)
	.align		4
        /*000c*/ 	.word	index@(__assertfail)
	.align		4
        /*0010*/ 	.word	0x00000000
	.align		4
        /*0014*/ 	.word	0xfffffffe
	.align		4
        /*0018*/ 	.word	0x00000000
	.align		4
        /*001c*/ 	.word	0xfffffffd
	.align		4
        /*0020*/ 	.word	0x00000000
	.align		4
        /*0024*/ 	.word	0xfffffffc


//--------------------- .nv.constant4             --------------------------
	.section	.nv.constant4,"a",@progbits
	.align	8
	.align		8
.nv.constant4:
        /*0000*/ 	.dword	__assertfail
	.align		8
        /*0008*/ 	.dword	__unnamed_1
	.align		8
        /*0010*/ 	.dword	__unnamed_2
	.align		8
        /*0018*/ 	.dword	_ZN39_INTERNAL_b36809e0_4_k_cu_26ac6e65_70544cuda3std3__45__cpo5beginE
	.align		8
        /*0020*/ 	.dword	_ZN39_INTERNAL_b36809e0_4_k_cu_26ac6e65_70544cuda3std3__45__cpo3endE
	.align		8
        /*0028*/ 	.dword	_ZN39_INTERNAL_b36809e0_4_k_cu_26ac6e65_70544cuda3std3__45__cpo6cbeginE
	.align		8
        /*0030*/ 	.dword	_ZN39_INTERNAL_b36809e0_4_k_cu_26ac6e65_70544cuda3std3__45__cpo4cendE
	.align		8
        /*0038*/ 	.dword	_ZN39_INTERNAL_b36809e0_4_k_cu_26ac6e65_70544cuda3std3__441_GLOBAL__N__b36809e0_4_k_cu_26ac6e65_70546ignoreE
	.align		8
        /*0040*/ 	.dword	_ZN39_INTERNAL_b36809e0_4_k_cu_26ac6e65_70544cuda3std3__419piecewise_constructE
	.align		8
        /*0048*/ 	.dword	_ZN39_INTERNAL_b36809e0_4_k_cu_26ac6e65_70544cuda3std3__48in_placeE
	.align		8
        /*0050*/ 	.dword	_ZN39_INTERNAL_b36809e0_4_k_cu_26ac6e65_70544cuda3std6ranges3__45__cpo4swapE
	.align		8
        /*0058*/ 	.dword	_ZN39_INTERNAL_b36809e0_4_k_cu_26ac6e65_70544cuda3std6ranges3__45__cpo9iter_moveE
	.align		8
        /*0060*/ 	.dword	_ZN39_INTERNAL_b36809e0_4_k_cu_26ac6e65_70544cute7productE
	.align		8
        /*0068*/ 	.dword	_ZN39_INTERNAL_b36809e0_4_k_cu_26ac6e65_70544cute1_E
	.align		8
        /*0070*/ 	.dword	$str$25
	.align		8
        /*0078*/ 	.dword	$str$26
	.align		8
        /*0080*/ 	.dword	$str$27
	.align		8
        /*0088*/ 	.dword	$str$28


//--------------------- .text._ZN7cutlass13device_kernelINS_4gemm6kernel13GemmUniversalIN4cute5tupleIJiiiiEEENS1_10collective13CollectiveMmaINS1_35MainloopSm100TmaUmmaWarpSpecializedILi5ELi2ELi4ENS5_IJNS4_1CILi2EEESB_NSA_ILi1EEEEEEEENS5_IJNSA_ILi256EEENSA_ILi64EEESG_EEENS_6half_tENS5_IJlSC_lEEESI_SJ_NS4_8TiledMMAINS4_8MMA_AtomIJNS4_26SM100_MMA_F16BF16_2x1SM_SSISI_SI_fLi256ELi64ELNS4_4UMMA5MajorE0ELSO_0ELNSN_7ScaleInE0ELSP_0EEEEEENS4_6LayoutINS5_IJSC_SC_SC_EEENS5_IJNSA_ILi0EEESU_SU_EEEEENS5_IJNS4_10UnderscoreESX_SX_EEEEENS4_28SM100_TMA_2SM_LOAD_MULTICASTENS4_14ComposedLayoutINS4_7SwizzleILi3ELi4ELi3EEENS4_18smem_ptr_flag_bitsILi16EEENSS_INS5_IJNSA_ILi8EEESG_EEENS5_IJSG_SC_EEEEEEEvNS4_8identityENS4_18SM100_TMA_2SM_LOADES1A_vS1B_EENS_8epilogue10collective18CollectiveEpilogueINS1E_23Sm100TmaWarpSpecializedILi3ELi2ELi32ELb1ELb0EEEJNS5_IJNSA_ILi128EEESG_SG_EEENS5_IJNSS_IS1J_SC_EENSS_INSA_ILi32EEESC_EEEEESI_SJ_SI_SJ_NS1E_6fusion15FusionCallbacksIS1I_NS1P_17LinearCombinationISI_fSI_fLNS_15FloatRoundStyleE2EEES1K_S1O_JEEENS4_5SM1004TMEM4LOAD26SM100_TMEM_LOAD_32dp32b32xENS4_13SM90_TMA_LOADENS11_INS12_ILi2ELi4ELi3EEES15_NSS_INS5_IJS16_S1M_EEENS5_IJS1M_SC_EEEEEEENS4_39AutoVectorizingCopyWithAssumedAlignmentILi128EEENS4_14SM90_TMA_STOREES24_S26_S26_EEEvvEEEEvNT_6ParamsE --------------------------
	.section	.text._ZN7cutlass13device_kernelINS_4gemm6kernel13GemmUniversalIN4cute5tupleIJiiiiEEENS1_10collective13CollectiveMmaINS1_35MainloopSm100TmaUmmaWarpSpecializedILi5ELi2ELi4ENS5_IJNS4_1CILi2EEESB_NSA_ILi1EEEEEEEENS5_IJNSA_ILi256EEENSA_ILi64EEESG_EEENS_6half_tENS5_IJlSC_lEEESI_SJ_NS4_8TiledMMAINS4_8MMA_AtomIJNS4_26SM100_MMA_F16BF16_2x1SM_SSISI_SI_fLi256ELi64ELNS4_4UMMA5MajorE0ELSO_0ELNSN_7ScaleInE0ELSP_0EEEEEENS4_6LayoutINS5_IJSC_SC_SC_EEENS5_IJNSA_ILi0EEESU_SU_EEEEENS5_IJNS4_10UnderscoreESX_SX_EEEEENS4_28SM100_TMA_2SM_LOAD_MULTICASTENS4_14ComposedLayoutINS4_7SwizzleILi3ELi4ELi3EEENS4_18smem_ptr_flag_bitsILi16EEENSS_INS5_IJNSA_ILi8EEESG_EEENS5_IJSG_SC_EEEEEEEvNS4_8identityENS4_18SM100_TMA_2SM_LOADES1A_vS1B_EENS_8epilogue10collective18CollectiveEpilogueINS1E_23Sm100TmaWarpSpecializedILi3ELi2ELi32ELb1ELb0EEEJNS5_IJNSA_ILi128EEESG_SG_EEENS5_IJNSS_IS1J_SC_EENSS_INSA_ILi32EEESC_EEEEESI_SJ_SI_SJ_NS1E_6fusion15FusionCallbacksIS1I_NS1P_17LinearCombinationISI_fSI_fLNS_15FloatRoundStyleE2EEES1K_S1O_JEEENS4_5SM1004TMEM4LOAD26SM100_TMEM_LOAD_32dp32b32xENS4_13SM90_TMA_LOADENS11_INS12_ILi2ELi4ELi3EEES15_NSS_INS5_IJS16_S1M_EEENS5_IJS1M_SC_EEEEEEENS4_39AutoVectorizingCopyWithAssumedAlignmentILi128EEENS4_14SM90_TMA_STOREES24_S26_S26_EEEvvEEEEvNT_6ParamsE,"ax",@progbits
	.align	128
.text._ZN7cutlass13device_kernelINS_4gemm6kernel13GemmUniversalIN4cute5tupleIJiiiiEEENS1_10collective13CollectiveMmaINS1_35MainloopSm100TmaUmmaWarpSpecializedILi5ELi2ELi4ENS5_IJNS4_1CILi2EEESB_NSA_ILi1EEEEEEEENS5_IJNSA_ILi256EEENSA_ILi64EEESG_EEENS_6half_tENS5_IJlSC_lEEESI_SJ_NS4_8TiledMMAINS4_8MMA_AtomIJNS4_26SM100_MMA_F16BF16_2x1SM_SSISI_SI_fLi256ELi64ELNS4_4UMMA5MajorE0ELSO_0ELNSN_7ScaleInE0ELSP_0EEEEEENS4_6LayoutINS5_IJSC_SC_SC_EEENS5_IJNSA_ILi0EEESU_SU_EEEEENS5_IJNS4_10UnderscoreESX_SX_EEEEENS4_28SM100_TMA_2SM_LOAD_MULTICASTENS4_14ComposedLayoutINS4_7SwizzleILi3ELi4ELi3EEENS4_18smem_ptr_flag_bitsILi16EEENSS_INS5_IJNSA_ILi8EEESG_EEENS5_IJSG_SC_EEEEEEEvNS4_8identityENS4_18SM100_TMA_2SM_LOADES1A_vS1B_EENS_8epilogue10collective18CollectiveEpilogueINS1E_23Sm100TmaWarpSpecializedILi3ELi2ELi32ELb1ELb0EEEJNS5_IJNSA_ILi128EEESG_SG_EEENS5_IJNSS_IS1J_SC_EENSS_INSA_ILi32EEESC_EEEEESI_SJ_SI_SJ_NS1E_6fusion15FusionCallbacksIS1I_NS1P_17LinearCombinationISI_fSI_fLNS_15FloatRoundStyleE2EEES1K_S1O_JEEENS4_5SM1004TMEM4LOAD26SM100_TMEM_LOAD_32dp32b32xENS4_13SM90_TMA_LOADENS11_INS12_ILi2ELi4ELi3EEES15_NSS_INS5_IJS16_S1M_EEENS5_IJS1M_SC_EEEEEEENS4_39AutoVectorizingCopyWithAssumedAlignmentILi128EEENS4_14SM90_TMA_STOREES24_S26_S26_EEEvvEEEEvNT_6ParamsE:
        .type           _ZN7cutlass13device_kernelINS_4gemm6kernel13GemmUniversalIN4cute5tupleIJiiiiEEENS1_10collective13CollectiveMmaINS1_35MainloopSm100TmaUmmaWarpSpecializedILi5ELi2ELi4ENS5_IJNS4_1CILi2EEESB_NSA_ILi1EEEEEEEENS5_IJNSA_ILi256EEENSA_ILi64EEESG_EEENS_6half_tENS5_IJlSC_lEEESI_SJ_NS4_8TiledMMAINS4_8MMA_AtomIJNS4_26SM100_MMA_F16BF16_2x1SM_SSISI_SI_fLi256ELi64ELNS4_4UMMA5MajorE0ELSO_0ELNSN_7ScaleInE0ELSP_0EEEEEENS4_6LayoutINS5_IJSC_SC_SC_EEENS5_IJNSA_ILi0EEESU_SU_EEEEENS5_IJNS4_10UnderscoreESX_SX_EEEEENS4_28SM100_TMA_2SM_LOAD_MULTICASTENS4_14ComposedLayoutINS4_7SwizzleILi3ELi4ELi3EEENS4_18smem_ptr_flag_bitsILi16EEENSS_INS5_IJNSA_ILi8EEESG_EEENS5_IJSG_SC_EEEEEEEvNS4_8identityENS4_18SM100_TMA_2SM_LOADES1A_vS1B_EENS_8epilogue10collective18CollectiveEpilogueINS1E_23Sm100TmaWarpSpecializedILi3ELi2ELi32ELb1ELb0EEEJNS5_IJNSA_ILi128EEESG_SG_EEENS5_IJNSS_IS1J_SC_EENSS_INSA_ILi32EEESC_EEEEESI_SJ_SI_SJ_NS1E_6fusion15FusionCallbacksIS1I_NS1P_17LinearCombinationISI_fSI_fLNS_15FloatRoundStyleE2EEES1K_S1O_JEEENS4_5SM1004TMEM4LOAD26SM100_TMEM_LOAD_32dp32b32xENS4_13SM90_TMA_LOADENS11_INS12_ILi2ELi4ELi3EEES15_NSS_INS5_IJS16_S1M_EEENS5_IJS1M_SC_EEEEEEENS4_39AutoVectorizingCopyWithAssumedAlignmentILi128EEENS4_14SM90_TMA_STOREES24_S26_S26_EEEvvEEEEvNT_6ParamsE,@function
        .size           _ZN7cutlass13device_kernelINS_4gemm6kernel13GemmUniversalIN4cute5tupleIJiiiiEEENS1_10collective13CollectiveMmaINS1_35MainloopSm100TmaUmmaWarpSpecializedILi5ELi2ELi4ENS5_IJNS4_1CILi2EEESB_NSA_ILi1EEEEEEEENS5_IJNSA_ILi256EEENSA_ILi64EEESG_EEENS_6half_tENS5_IJlSC_lEEESI_SJ_NS4_8TiledMMAINS4_8MMA_AtomIJNS4_26SM100_MMA_F16BF16_2x1SM_SSISI_SI_fLi256ELi64ELNS4_4UMMA5MajorE0ELSO_0ELNSN_7ScaleInE0ELSP_0EEEEEENS4_6LayoutINS5_IJSC_SC_SC_EEENS5_IJNSA_ILi0EEESU_SU_EEEEENS5_IJNS4_10UnderscoreESX_SX_EEEEENS4_28SM100_TMA_2SM_LOAD_MULTICASTENS4_14ComposedLayoutINS4_7SwizzleILi3ELi4ELi3EEENS4_18smem_ptr_flag_bitsILi16EEENSS_INS5_IJNSA_ILi8EEESG_EEENS5_IJSG_SC_EEEEEEEvNS4_8identityENS4_18SM100_TMA_2SM_LOADES1A_vS1B_EENS_8epilogue10collective18CollectiveEpilogueINS1E_23Sm100TmaWarpSpecializedILi3ELi2ELi32ELb1ELb0EEEJNS5_IJNSA_ILi128EEESG_SG_EEENS5_IJNSS_IS1J_SC_EENSS_INSA_ILi32EEESC_EEEEESI_SJ_SI_SJ_NS1E_6fusion15FusionCallbacksIS1I_NS1P_17LinearCombinationISI_fSI_fLNS_15FloatRoundStyleE2EEES1K_S1O_JEEENS4_5SM1004TMEM4LOAD26SM100_TMEM_LOAD_32dp32b32xENS4_13SM90_TMA_LOADENS11_INS12_ILi2ELi4ELi3EEES15_NSS_INS5_IJS16_S1M_EEENS5_IJS1M_SC_EEEEEEENS4_39AutoVectorizingCopyWithAssumedAlignmentILi128EEENS4_14SM90_TMA_STOREES24_S26_S26_EEEvvEEEEvNT_6ParamsE,(.L_x_178 - _ZN7cutlass13device_kernelINS_4gemm6kernel13GemmUniversalIN4cute5tupleIJiiiiEEENS1_10collective13CollectiveMmaINS1_35MainloopSm100TmaUmmaWarpSpecializedILi5ELi2ELi4ENS5_IJNS4_1CILi2EEESB_NSA_ILi1EEEEEEEENS5_IJNSA_ILi256EEENSA_ILi64EEESG_EEENS_6half_tENS5_IJlSC_lEEESI_SJ_NS4_8TiledMMAINS4_8MMA_AtomIJNS4_26SM100_MMA_F16BF16_2x1SM_SSISI_SI_fLi256ELi64ELNS4_4UMMA5MajorE0ELSO_0ELNSN_7ScaleInE0ELSP_0EEEEEENS4_6LayoutINS5_IJSC_SC_SC_EEENS5_IJNSA_ILi0EEESU_SU_EEEEENS5_IJNS4_10UnderscoreESX_SX_EEEEENS4_28SM100_TMA_2SM_LOAD_MULTICASTENS4_14ComposedLayoutINS4_7SwizzleILi3ELi4ELi3EEENS4_18smem_ptr_flag_bitsILi16EEENSS_INS5_IJNSA_ILi8EEESG_EEENS5_IJSG_SC_EEEEEEEvNS4_8identityENS4_18SM100_TMA_2SM_LOADES1A_vS1B_EENS_8epilogue10collective18CollectiveEpilogueINS1E_23Sm100TmaWarpSpecializedILi3ELi2ELi32ELb1ELb0EEEJNS5_IJNSA_ILi128EEESG_SG_EEENS5_IJNSS_IS1J_SC_EENSS_INSA_ILi32EEESC_EEEEESI_SJ_SI_SJ_NS1E_6fusion15FusionCallbacksIS1I_NS1P_17LinearCombinationISI_fSI_fLNS_15FloatRoundStyleE2EEES1K_S1O_JEEENS4_5SM1004TMEM4LOAD26SM100_TMEM_LOAD_32dp32b32xENS4_13SM90_TMA_LOADENS11_INS12_ILi2ELi4ELi3EEES15_NSS_INS5_IJS16_S1M_EEENS5_IJS1M_SC_EEEEEEENS4_39AutoVectorizingCopyWithAssumedAlignmentILi128EEENS4_14SM90_TMA_STOREES24_S26_S26_EEEvvEEEEvNT_6ParamsE)
        .other          _ZN7cutlass13device_kernelINS_4gemm6kernel13GemmUniversalIN4cute5tupleIJiiiiEEENS1_10collective13CollectiveMmaINS1_35MainloopSm100TmaUmmaWarpSpecializedILi5ELi2ELi4ENS5_IJNS4_1CILi2EEESB_NSA_ILi1EEEEEEEENS5_IJNSA_ILi256EEENSA_ILi64EEESG_EEENS_6half_tENS5_IJlSC_lEEESI_SJ_NS4_8TiledMMAINS4_8MMA_AtomIJNS4_26SM100_MMA_F16BF16_2x1SM_SSISI_SI_fLi256ELi64ELNS4_4UMMA5MajorE0ELSO_0ELNSN_7ScaleInE0ELSP_0EEEEEENS4_6LayoutINS5_IJSC_SC_SC_EEENS5_IJNSA_ILi0EEESU_SU_EEEEENS5_IJNS4_10UnderscoreESX_SX_EEEEENS4_28SM100_TMA_2SM_LOAD_MULTICASTENS4_14ComposedLayoutINS4_7SwizzleILi3ELi4ELi3EEENS4_18smem_ptr_flag_bitsILi16EEENSS_INS5_IJNSA_ILi8EEESG_EEENS5_IJSG_SC_EEEEEEEvNS4_8identityENS4_18SM100_TMA_2SM_LOADES1A_vS1B_EENS_8epilogue10collective18CollectiveEpilogueINS1E_23Sm100TmaWarpSpecializedILi3ELi2ELi32ELb1ELb0EEEJNS5_IJNSA_ILi128EEESG_SG_EEENS5_IJNSS_IS1J_SC_EENSS_INSA_ILi32EEESC_EEEEESI_SJ_SI_SJ_NS1E_6fusion15FusionCallbacksIS1I_NS1P_17LinearCombinationISI_fSI_fLNS_15FloatRoundStyleE2EEES1K_S1O_JEEENS4_5SM1004TMEM4LOAD26SM100_TMEM_LOAD_32dp32b32xENS4_13SM90_TMA_LOADENS11_INS12_ILi2ELi4ELi3EEES15_NSS_INS5_IJS16_S1M_EEENS5_IJS1M_SC_EEEEEEENS4_39AutoVectorizingCopyWithAssumedAlignmentILi128EEENS4_14SM90_TMA_STOREES24_S26_S26_EEEvvEEEEvNT_6ParamsE,@"STO_CUDA_ENTRY STV_DEFAULT"
_ZN7cutlass13device_kernelINS_4gemm6kernel13GemmUniversalIN4cute5tupleIJiiiiEEENS1_10collective13CollectiveMmaINS1_35MainloopSm100TmaUmmaWarpSpecializedILi5ELi2ELi4ENS5_IJNS4_1CILi2EEESB_NSA_ILi1EEEEEEEENS5_IJNSA_ILi256EEENSA_ILi64EEESG_EEENS_6half_tENS5_IJlSC_lEEESI_SJ_NS4_8TiledMMAINS4_8MMA_AtomIJNS4_26SM100_MMA_F16BF16_2x1SM_SSISI_SI_fLi256ELi64ELNS4_4UMMA5MajorE0ELSO_0ELNSN_7ScaleInE0ELSP_0EEEEEENS4_6LayoutINS5_IJSC_SC_SC_EEENS5_IJNSA_ILi0EEESU_SU_EEEEENS5_IJNS4_10UnderscoreESX_SX_EEEEENS4_28SM100_TMA_2SM_LOAD_MULTICASTENS4_14ComposedLayoutINS4_7SwizzleILi3ELi4ELi3EEENS4_18smem_ptr_flag_bitsILi16EEENSS_INS5_IJNSA_ILi8EEESG_EEENS5_IJSG_SC_EEEEEEEvNS4_8identityENS4_18SM100_TMA_2SM_LOADES1A_vS1B_EENS_8epilogue10collective18CollectiveEpilogueINS1E_23Sm100TmaWarpSpecializedILi3ELi2ELi32ELb1ELb0EEEJNS5_IJNSA_ILi128EEESG_SG_EEENS5_IJNSS_IS1J_SC_EENSS_INSA_ILi32EEESC_EEEEESI_SJ_SI_SJ_NS1E_6fusion15FusionCallbacksIS1I_NS1P_17LinearCombinationISI_fSI_fLNS_15FloatRoundStyleE2EEES1K_S1O_JEEENS4_5SM1004TMEM4LOAD26SM100_TMEM_LOAD_32dp32b32xENS4_13SM90_TMA_LOADENS11_INS12_ILi2ELi4ELi3EEES15_NSS_INS5_IJS16_S1M_EEENS5_IJS1M_SC_EEEEEEENS4_39AutoVectorizingCopyWithAssumedAlignmentILi128EEENS4_14SM90_TMA_STOREES24_S26_S26_EEEvvEEEEvNT_6ParamsE:
[----:B------:R-:W1:Y:S01]  /*0000*/  LDC R1, c[0x0][0x37c] ;  /* 0x0000df00ff017b82 */ /* 0x000e620000000800 */
[----:B------:R-:W2:Y:S01]  /*0010*/  S2R R92, SR_TID.X ;  /* 0x00000000005c7919 */ /* 0x000ea20000002100 */
[----:B------:R-:W3:Y:S06]  /*0020*/  LDCU.64 UR8, c[0x0][0x890] ;  /* 0x00011200ff0877ac */ /* 0x000eec0008000a00 */
[----:B------:R-:W4:Y:S01]  /*0030*/  S2UR UR4, SR_CgaCtaId ;  /* 0x00000000000479c3 */ /* 0x000f220000008800 */
[----:B------:R-:W-:Y:S02]  /*0040*/  PRMT R84, RZ, 0x7610, R84 ;  /* 0x00007610ff547816 */ /* 0x000fe40000000054 */
[----:B------:R-:W-:Y:S01]  /*0050*/  ELECT P1, URZ, PT ;  /* 0x0000000000ff782f */ /* 0x000fe20003820000 */
[----:B---3--:R-:W-:-:S04]  /*0060*/  UISETP.NE.U32.AND UP0, UPT, UR8, URZ, UPT ;  /* 0x000000ff0800728c */ /* 0x008fc8000bf05070 */
[----:B------:R-:W-:Y:S02]  /*0070*/  UISETP.NE.AND.EX UP0, UPT, UR9, URZ, UPT, UP0 ;  /* 0x000000ff0900728c */ /* 0x000fe4000bf05300 */
[----:B----4-:R-:W-:Y:S02]  /*0080*/  ULOP3.LUT UR46, UR4, 0x1, URZ, 0xc0, !UPT ;  /* 0x00000001042e7892 */ /* 0x010fe4000f8ec0ff */
[----:B------:R-:W-:Y:S01]  /*0090*/  ULOP3.LUT UR45, UR4, 0x1, URZ, 0x3c, !UPT ;  /* 0x00000001042d7892 */ /* 0x000fe2000f8e3cff */
[----:B--2---:R-:W-:-:S05]  /*00a0*/  SHF.R.U32.HI R85, RZ, 0x5, R92 ;  /* 0x00000005ff557819 */ /* 0x004fca000001165c */
[----:B------:R-:W2:Y:S02]  /*00b0*/  SHFL.IDX PT, R0, R85, RZ, 0x1f ;  /* 0x00001fff55007589 */ /* 0x000ea400000e0000 */
[----:B--2---:R-:W-:Y:S01]  /*00c0*/  R2UR UR13, R0 ;  /* 0x00000000000d72ca */ /* 0x004fe200000e0000 */
[----:B-1----:R-:W-:-:S14]  /*00d0*/  BRA.U UP0, `(.L_x_0) ;  /* 0x0000000100307547 */ /* 0x002fdc000b800000 */
[----:B------:R-:W1:Y:S02]  /*00e0*/  LDCU.64 UR4, c[0x0][0x888] ;  /* 0x00011100ff0477ac */ /* 0x000e640008000a00 */
[----:B-1----:R-:W-:-:S04]  /*00f0*/  UISETP.NE.U32.AND UP0, UPT, UR4, URZ, UPT ;  /* 0x000000ff0400728c */ /* 0x002fc8000bf05070 */
[----:B------:R-:W-:-:S09]  /*0100*/  UISETP.NE.AND.EX UP0, UPT, UR5, URZ, UPT, UP0 ;  /* 0x000000ff0500728c */ /* 0x000fd2000bf05300 */
[----:B------:R-:W-:Y:S05]  /*0110*/  BRA.U !UP0, `(.L_x_1) ;  /* 0x0000000108147547 */ /* 0x000fea000b800000 */
[----:B------:R-:W1:Y:S01]  /*0120*/  LDC.64 R2, c[0x0][0x888] ;  /* 0x00022200ff027b82 */ /* 0x000e620000000a00 */
[----:B------:R-:W1:Y:S02]  /*0130*/  LDCU.64 UR4, c[0x0][0x358] ;  /* 0x00006b00ff0477ac */ /* 0x000e640008000a00 */
[----:B-1----:R1:W5:Y:S01]  /*0140*/  LDG.E R41, desc[UR4][R2.64] ;  /* 0x0000000402297981 */ /* 0x002362000c1e1900 */
[----:B------:R-:W-:Y:S01]  /*0150*/  HFMA2 R84, -RZ, RZ, 0, 5.9604644775390625e-08 ;  /* 0x00000001ff547431 */ /* 0x000fe200000001ff */
[----:B------:R-:W-:Y:S05]  /*0160*/  BRA `(.L_x_0) ;  /* 0x00000000000c7947 */ /* 0x000fea0003800000 */
.L_x_1:
[----:B------:R-:W1:Y:S01]  /*0170*/  LDCU UR4, c[0x0][0x880] ;  /* 0x00011000ff0477ac */ /* 0x000e620008000800 */
[----:B------:R-:W-:Y:S01]  /*0180*/  HFMA2 R84, -RZ, RZ, 0, 5.9604644775390625e-08 ;  /* 0x00000001ff547431 */ /* 0x000fe200000001ff */
[----:B-1----:R-:W-:-:S07]  /*0190*/  MOV R41, UR4 ;  /* 0x0000000400297c02 */ /* 0x002fce0008000f00 */
.L_x_0:
[----:B------:R-:W2:Y:S02]  /*01a0*/  LDCU.64 UR4, c[0x0][0x8b0] ;  /* 0x00011600ff0477ac */ /* 0x000ea40008000a00 */
[----:B--2---:R-:W-:-:S04]  /*01b0*/  UISETP.NE.U32.AND UP0, UPT, UR4, URZ, UPT ;  /* 0x000000ff0400728c */ /* 0x004fc8000bf05070 */
[----:B------:R-:W-:-:S09]  /*01c0*/  UISETP.NE.AND.EX UP0, UPT, UR5, URZ, UPT, UP0 ;  /* 0x000000ff0500728c */ /* 0x000fd2000bf05300 */
[----:B------:R-:W-:Y:S05]  /*01d0*/  BRA.U UP0, `(.L_x_2) ;  /* 0x0000000100287547 */ /* 0x000fea000b800000 */
[----:B------:R-:W2:Y:S02]  /*01e0*/  LDCU.64 UR4, c[0x0][0x8a8] ;  /* 0x00011500ff0477ac */ /* 0x000ea40008000a00 */
[----:B--2---:R-:W-:-:S04]  /*01f0*/  UISETP.NE.U32.AND UP0, UPT, UR4, URZ, UPT ;  /* 0x000000ff0400728c */ /* 0x004fc8000bf05070 */
[----:B------:R-:W-:-:S09]  /*0200*/  UISETP.NE.AND.EX UP0, UPT, UR5, URZ, UPT, UP0 ;  /* 0x000000ff0500728c */ /* 0x000fd2000bf05300 */
[----:B------:R-:W-:Y:S05]  /*0210*/  BRA.U !UP0, `(.L_x_3) ;  /* 0x0000000108107547 */ /* 0x000fea000b800000 */
[----:B------:R-:W2:Y:S01]  /*0220*/  LDC.64 R38, c[0x0][0x8a8] ;  /* 0x00022a00ff267b82 */ /* 0x000ea20000000a00 */
[----:B------:R-:W2:Y:S02]  /*0230*/  LDCU.64 UR4, c[0x0][0x358] ;  /* 0x00006b00ff0477ac */ /* 0x000ea40008000a00 */
[----:B--2---:R2:W5:Y:S01]  /*0240*/  LDG.E R38, desc[UR4][R38.64] ;  /* 0x0000000426267981 */ /* 0x004562000c1e1900 */
[----:B------:R-:W-:Y:S05]  /*0250*/  BRA `(.L_x_2) ;  /* 0x0000000000087947 */ /* 0x000fea0003800000 */
.L_x_3:
[----:B------:R-:W2:Y:S02]  /*0260*/  LDCU UR4, c[0x0][0x8a0] ;  /* 0x00011400ff0477ac */ /* 0x000ea40008000800 */
[----:B--2---:R-:W-:Y:S02]  /*0270*/  MOV R38, UR4 ;  /* 0x0000000400267c02 */ /* 0x004fe40008000f00 */
.L_x_2:
[----:B------:R-:W-:Y:S01]  /*0280*/  IMAD.U32 R0, RZ, RZ, UR13 ;  /* 0x0000000dff007e24 */ /* 0x000fe2000f8e00ff */
[----:B------:R-:W-:Y:S04]  /*0290*/  BSSY.RECONVERGENT B0, `(.L_x_4) ;  /* 0x000000c000007945 */ /* 0x000fe80003800200 */
[C---:B------:R-:W-:Y:S02]  /*02a0*/  ISETP.NE.OR P2, PT, R0.reuse, 0x1, !P1 ;  /* 0x000000010000780c */ /* 0x040fe40004f45670 */
[----:B------:R-:W-:-:S11]  /*02b0*/  ISETP.NE.OR P0, PT, R0, 0x3, !P1 ;  /* 0x000000030000780c */ /* 0x000fd60004f05670 */
[----:B------:R-:W-:Y:S05]  /*02c0*/  @P2 BRA `(.L_x_5) ;  /* 0x0000000000202947 */ /* 0x000fea0003800000 */
[----:B------:R-:W3:Y:S02]  /*02d0*/  LDCU.64 UR4, c[0x0][0x348] ;  /* 0x00006900ff0477ac */ /* 0x000ee40008000a00 */
[----:B---3--:R-:W-:Y:S02]  /*02e0*/  UIADD3 UR6, UP1, UPT, UR4, 0x80, URZ ;  /* 0x0000008004067890 */ /* 0x008fe4000ff3e0ff */
[----:B------:R-:W-:Y:S02]  /*02f0*/  UIADD3 UR4, UP0, UPT, UR4, 0x180, URZ ;  /* 0x0000018004047890 */ /* 0x000fe4000ff1e0ff */
[----:B------:R-:W-:Y:S02]  /*0300*/  UIADD3.X UR7, UPT, UPT, URZ, UR5, URZ, UP1, !UPT ;  /* 0x00000005ff077290 */ /* 0x000fe40008ffe4ff */
[----:B------:R-:W-:-:S07]  /*0310*/  UIADD3.X UR5, UPT, UPT, URZ, UR5, URZ, UP0, !UPT ;  /* 0x00000005ff057290 */ /* 0x000fce00087fe4ff */
[----:B------:R3:W-:Y:S02]  /*0320*/  UTMACCTL.PF [UR6] ;  /* 0x00000000060079b9 */ /* 0x0007e40008040000 */
[----:B------:R3:W-:Y:S02]  /*0330*/  UTMACCTL.PF [UR4] ;  /* 0x00000000040079b9 */ /* 0x0007e40008040000 */
[----:B---3--:R-:W-:Y:S01]  /*0340*/  NOP ;  /* 0x0000000000007918 */ /* 0x008fe20000000000 */
.L_x_5:
[----:B------:R-:W-:Y:S05]  /*0350*/  BSYNC.RECONVERGENT B0 ;  /* 0x0000000000007941 */ /* 0x000fea0003800200 */
.L_x_4:
[----:B------:R-:W-:Y:S04]  /*0360*/  BSSY.RECONVERGENT B0, `(.L_x_6) ;  /* 0x000000a000007945 */ /* 0x000fe80003800200 */
        /* <DEDUP_REMOVED lines=9> */
.L_x_7:
[----:B------:R-:W-:Y:S05]  /*0400*/  BSYNC.RECONVERGENT B0 ;  /* 0x0000000000007941 */ /* 0x000fea0003800200 */
.L_x_6:
[----:B------:R-:W3:Y:S01]  /*0410*/  LDCU.64 UR4, c[0x0][0x888] ;  /* 0x00011100ff0477ac */ /* 0x000ee20008000a00 */
[----:B------:R-:W-:Y:S02]  /*0420*/  UISETP.EQ.U32.AND UP1, UPT, UR8, URZ, UPT ;  /* 0x000000ff0800728c */ /* 0x000fe4000bf22070 */
[----:B------:R-:W-:Y:S02]  /*0430*/  UPLOP3.LUT UP3, UPT, UPT, UPT, UPT, 0x80, 0x8 ;  /* 0x000000000008789c */ /* 0x000fe40003f6f070 */
[----:B---3--:R-:W-:-:S04]  /*0440*/  UISETP.NE.U32.AND UP0, UPT, UR4, URZ, UPT ;  /* 0x000000ff0400728c */ /* 0x008fc8000bf05070 */
[----:B------:R-:W-:-:S04]  /*0450*/  UISETP.NE.AND.EX UP0, UPT, UR5, URZ, UPT, UP0 ;  /* 0x000000ff0500728c */ /* 0x000fc8000bf05300 */
[----:B------:R-:W-:-:S04]  /*0460*/  UISETP.EQ.OR.EX UP2, UPT, UR9, URZ, !UP0, UP1 ;  /* 0x000000ff0900728c */ /* 0x000fc8000c742710 */
[----:B------:R-:W-:-:S06]  /*0470*/  UP2UR UR4, UPR, URZ, 0x4 ;  /* 0x00000004ff047883 */ /* 0x000fcc0008000000 */
[----:B------:R-:W-:Y:S01]  /*0480*/  MOV R88, UR4 ;  /* 0x0000000400587c02 */ /* 0x000fe20008000f00 */
[----:B------:R-:W-:Y:S06]  /*0490*/  BRA.U !UP2, `(.L_x_8) ;  /* 0x000000010a207547 */ /* 0x000fec000b800000 */
[----:B------:R-:W-:Y:S01]  /*04a0*/  UISETP.NE.U32.AND UP1, UPT, UR8, URZ, UPT ;  /* 0x000000ff0800728c */ /* 0x000fe2000bf25070 */
[----:B-----5:R-:W-:Y:S01]  /*04b0*/  FSETP.NEU.AND P0, PT, R41, RZ, PT ;  /* 0x000000ff2900720b */ /* 0x020fe20003f0d000 */
[----:B------:R-:W-:Y:S02]  /*04c0*/  USEL UR4, URZ, 0xffffffff, UP0 ;  /* 0xffffffffff047887 */ /* 0x000fe40008000000 */
[----:B------:R-:W-:-:S10]  /*04d0*/  UISETP.NE.AND.EX UP1, UPT, UR9, URZ, UPT, UP1 ;  /* 0x000000ff0900728c */ /* 0x000fd4000bf25310 */
[----:B------:R-:W-:Y:S01]  /*04e0*/  VOTEU.ANY UP0, P0 ;  /* 0x0000000000ff7886 */ /* 0x000fe20000000100 */
[----:B------:R-:W-:-:S04]  /*04f0*/  @!UP1 USEL UR4, URZ, 0xffffffff, UP0 ;  /* 0xffffffffff049887 */ /* 0x000fc80008000000 */
[----:B------:R-:W-:-:S04]  /*0500*/  ULOP3.LUT UR4, UR4, 0x1, URZ, 0xc0, !UPT ;  /* 0x0000000104047892 */ /* 0x000fc8000f8ec0ff */
[----:B------:R-:W-:-:S11]  /*0510*/  UISETP.NE.U32.AND UP3, UPT, UR4, 0x1, UPT ;  /* 0x000000010400788c */ /* 0x000fd6000bf65070 */
.L_x_8:
[----:B------:R-:W3:Y:S01]  /*0520*/  SHFL.IDX PT, R0, R85, RZ, 0x1f ;  /* 0x00001fff55007589 */ /* 0x000ee200000e0000 */
[----:B------:R-:W-:-:S04]  /*0530*/  UISETP.NE.AND UP0, UPT, UR13, 0x2, UPT ;  /* 0x000000020d00788c */ /* 0x000fc8000bf05270 */
[----:B------:R-:W-:Y:S02]  /*0540*/  UISETP.EQ.AND UP1, UPT, UR46, URZ, !UP0 ;  /* 0x000000ff2e00728c */ /* 0x000fe4000c722270 */
[----:B------:R-:W-:-:S04]  /*0550*/  USEL UR37, URZ, 0x1, UP0 ;  /* 0x00000001ff257887 */ /* 0x000fc80008000000 */
[----:B------:R-:W-:Y:S02]  /*0560*/  PLOP3.LUT P3, PT, P1, PT, UP1, 0x80, 0x8 ;  /* 0x000000000008781c */ /* 0x000fe40000f6f018 */
[----:B---3--:R-:W-:-:S13]  /*0570*/  ISETP.NE.AND P0, PT, R0, RZ, PT ;  /* 0x000000ff0000720c */ /* 0x008fda0003f05270 */
[----:B------:R-:W-:Y:S05]  /*0580*/  @P0 BRA `(.L_x_9) ;  /* 0x0000000000600947 */ /* 0x000fea0003800000 */
[----:B------:R-:W3:Y:S01]  /*0590*/  S2UR UR5, SR_CgaCtaId ;  /* 0x00000000000579c3 */ /* 0x000ee20000008800 */
[----:B------:R-:W-:Y:S01]  /*05a0*/  UMOV UR4, 0x400 ;  /* 0x0000040000047882 */ /* 0x000fe20000000000 */
[----:B------:R-:W-:Y:S01]  /*05b0*/  UMOV UR8, 0x1 ;  /* 0x0000000100087882 */ /* 0x000fe20000000000 */
[----:B------:R-:W-:Y:S01]  /*05c0*/  UMOV UR6, 0x2 ;  /* 0x0000000200067882 */ /* 0x000fe20000000000 */
[----:B------:R-:W-:-:S04]  /*05d0*/  UIADD3 UR8, UPT, UPT, -UR8, 0x100000, URZ ;  /* 0x0010000008087890 */ /* 0x000fc8000fffe1ff */
[----:B------:R-:W-:Y:S02]  /*05e0*/  USHF.L.U32 UR9, UR8, 0xb, URZ ;  /* 0x0000000b08097899 */ /* 0x000fe400080006ff */
[----:B------:R-:W-:Y:S02]  /*05f0*/  USHF.L.U32 UR8, UR8, 0x1, URZ ;  /* 0x0000000108087899 */ /* 0x000fe400080006ff */
[----:B------:R-:W-:-:S04]  /*0600*/  UIADD3 UR6, UPT, UPT, -UR6, 0x100000, URZ ;  /* 0x0010000006067890 */ /* 0x000fc8000fffe1ff */
[----:B------:R-:W-:Y:S02]  /*0610*/  USHF.L.U32 UR7, UR6, 0xb, URZ ;  /* 0x0000000b06077899 */ /* 0x000fe400080006ff */
[----:B------:R-:W-:Y:S01]  /*0620*/  USHF.L.U32 UR6, UR6, 0x1, URZ ;  /* 0x0000000106067899 */ /* 0x000fe200080006ff */
[----:B------:R-:W-:Y:S01]  /*0630*/  ELECT P0, URZ, PT ;  /* 0x0000000000ff782f */ /* 0x000fe20003800000 */
[----:B---3--:R-:W-:Y:S01]  /*0640*/  ULEA UR4, UR5, UR4, 0x18 ;  /* 0x0000000405047291 */ /* 0x008fe2000f8ec0ff */
[----:B------:R-:W3:Y:S11]  /*0650*/  FENCE.VIEW.ASYNC.S ;  /* 0x00000000000073c6 */ /* 0x000ef60000000000 */
[----:B---3--:R3:W4:Y:S01]  /*0660*/  SYNCS.EXCH.64 URZ, [UR4], UR8 ;  /* 0x0000000804ff75b2 */ /* 0x0087220008000100 */
[----:B------:R3:W1:Y:S01]  /*0670*/  SYNCS.EXCH.64 URZ, [UR4+0x28], UR6 ;  /* 0x0000280604ff75b2 */ /* 0x0006620008000100 */
        /* <DEDUP_REMOVED lines=8> */
[----:B------:R-:W-:Y:S01]  /*0700*/  NOP ;  /* 0x0000000000007918 */ /* 0x000fe20000000000 */
.L_x_9:
[----:B------:R-:W2:Y:S01]  /*0710*/  SHFL.IDX PT, R0, R85, RZ, 0x1f ;  /* 0x00001fff55007589 */ /* 0x000ea200000e0000 */
[----:B------:R-:W-:Y:S01]  /*0720*/  NOP ;  /* 0x0000000000007918 */ /* 0x000fe20000000000 */
[----:B--2---:R-:W-:-:S13]  /*0730*/  ISETP.NE.AND P0, PT, R0, 0x1, PT ;  /* 0x000000010000780c */ /* 0x004fda0003f05270 */
[----:B------:R-:W-:Y:S05]  /*0740*/  @P0 BRA `(.L_x_10) ;  /* 0x0000000000500947 */ /* 0x000fea0003800000 */
[----:B------:R-:W2:Y:S01]  /*0750*/  S2UR UR5, SR_CgaCtaId ;  /* 0x00000000000579c3 */ /* 0x000ea20000008800 */
[----:B---3--:R-:W-:Y:S01]  /*0760*/  UMOV UR4, 0x400 ;  /* 0x0000040000047882 */ /* 0x008fe20000000000 */
        /* <DEDUP_REMOVED lines=9> */
[----:B--2---:R-:W-:Y:S01]  /*0800*/  ULEA UR4, UR5, UR4, 0x18 ;  /* 0x0000000405047291 */ /* 0x004fe2000f8ec0ff */
[----:B------:R-:W2:Y:S11]  /*0810*/  FENCE.VIEW.ASYNC.S ;  /* 0x00000000000073c6 */ /* 0x000eb60000000000 */
[----:B--2---:R2:W3:Y:S01]  /*0820*/  SYNCS.EXCH.64 URZ, [UR4+0x50], UR8 ;  /* 0x0000500804ff75b2 */ /* 0x0044e20008000100 */
[----:B------:R2:W1:Y:S01]  /*0830*/  SYNCS.EXCH.64 URZ, [UR4+0x68], UR6 ;  /* 0x0000680604ff75b2 */ /* 0x0004620008000100 */
[----:B------:R2:W1:Y:S01]  /*0840*/  SYNCS.EXCH.64 URZ, [UR4+0x58], UR8 ;  /* 0x0000580804ff75b2 */ /* 0x0004620008000100 */
[----:B------:R2:W1:Y:S01]  /*0850*/  SYNCS.EXCH.64 URZ, [UR4+0x70], UR6 ;  /* 0x0000700604ff75b2 */ /* 0x0004620008000100 */
[----:B------:R2:W1:Y:S01]  /*0860*/  SYNCS.EXCH.64 URZ, [UR4+0x60], UR8 ;  /* 0x0000600804ff75b2 */ /* 0x0004620008000100 */
[----:B------:R2:W1:Y:S01]  /*0870*/  SYNCS.EXCH.64 URZ, [UR4+0x78], UR6 ;  /* 0x0000780604ff75b2 */ /* 0x0004620008000100 */
[----:B------:R-:W-:Y:S01]  /*0880*/  NOP ;  /* 0x0000000000007918 */ /* 0x000fe20000000000 */
.L_x_10:
[----:B------:R-:W4:Y:S01]  /*0890*/  SHFL.IDX PT, R0, R85, RZ, 0x1f ;  /* 0x00001fff55007589 */ /* 0x000f2200000e0000 */
[----:B------:R-:W-:Y:S01]  /*08a0*/  NOP ;  /* 0x0000000000007918 */ /* 0x000fe20000000000 */
[----:B----4-:R-:W-:-:S13]  /*08b0*/  ISETP.NE.AND P0, PT, R0, 0x3, PT ;  /* 0x000000030000780c */ /* 0x010fda0003f05270 */
[----:B------:R-:W-:Y:S05]  /*08c0*/  @P0 BRA `(.L_x_11) ;  /* 0x0000000000300947 */ /* 0x000fea0003800000 */
[----:B------:R-:W4:Y:S01]  /*08d0*/  S2UR UR5, SR_CgaCtaId ;  /* 0x00000000000579c3 */ /* 0x000f220000008800 */
[----:B--23--:R-:W-:Y:S01]  /*08e0*/  UMOV UR6, 0x400 ;  /* 0x0000040000067882 */ /* 0x00cfe20000000000 */
[----:B------:R-:W-:Y:S01]  /*08f0*/  UMOV UR4, 0x20 ;  /* 0x0000002000047882 */ /* 0x000fe20000000000 */
[----:B------:R-:W-:Y:S01]  /*0900*/  ELECT P0, URZ, PT ;  /* 0x0000000000ff782f */ /* 0x000fe20003800000 */
[----:B----4-:R-:W-:Y:S02]  /*0910*/  ULEA UR6, UR5, UR6, 0x18 ;  /* 0x0000000605067291 */ /* 0x010fe4000f8ec0ff */
[----:B------:R-:W-:-:S04]  /*0920*/  UIADD3 UR4, UPT, UPT, -UR4, 0x100000, URZ ;  /* 0x0010000004047890 */ /* 0x000fc8000fffe1ff */
[----:B------:R-:W-:Y:S02]  /*0930*/  USHF.L.U32 UR5, UR4, 0xb, URZ ;  /* 0x0000000b04057899 */ /* 0x000fe400080006ff */
[----:B------:R-:W-:Y:S01]  /*0940*/  USHF.L.U32 UR4, UR4, 0x1, URZ ;  /* 0x0000000104047899 */ /* 0x000fe200080006ff */
[----:B------:R-:W2:Y:S11]  /*0950*/  FENCE.VIEW.ASYNC.S ;  /* 0x00000000000073c6 */ /* 0x000eb60000000000 */
[----:B--2---:R4:W2:Y:S01]  /*0960*/  SYNCS.EXCH.64 URZ, [UR6+0x80], UR4 ;  /* 0x0000800406ff75b2 */ /* 0x0048a20008000100 */
[----:B------:R4:W3:Y:S02]  /*0970*/  SYNCS.EXCH.64 URZ, [UR6+0x88], UR4 ;  /* 0x0000880406ff75b2 */ /* 0x0008e40008000100 */
[----:B----4-:R-:W-:Y:S01]  /*0980*/  NOP ;  /* 0x0000000000007918 */ /* 0x010fe20000000000 */
.L_x_11:
[----:B------:R-:W4:Y:S01]  /*0990*/  SHFL.IDX PT, R0, R85, RZ, 0x1f ;  /* 0x00001fff55007589 */ /* 0x000f2200000e0000 */
[----:B------:R-:W-:Y:S01]  /*09a0*/  NOP ;  /* 0x0000000000007918 */ /* 0x000fe20000000000 */
[----:B----4-:R-:W-:-:S13]  /*09b0*/  ISETP.NE.AND P0, PT, R0, 0x4, PT ;  /* 0x000000040000780c */ /* 0x010fda0003f05270 */
[----:B------:R-:W-:Y:S05]  /*09c0*/  @P0 BRA `(.L_x_12) ;  /* 0x00000000004c0947 */ /* 0x000fea0003800000 */
[----:B------:R-:W4:Y:S01]  /*09d0*/  S2UR UR5, SR_CgaCtaId ;  /* 0x00000000000579c3 */ /* 0x000f220000008800 */
[----:B--23--:R-:W-:Y:S01]  /*09e0*/  UMOV UR4, 0x3a0 ;  /* 0x000003a000047882 */ /* 0x00cfe20000000000 */
[----:B------:R-:W-:Y:S01]  /*09f0*/  UMOV UR6, 0x400 ;  /* 0x0000040000067882 */ /* 0x000fe20000000000 */
[----:B------:R-:W-:Y:S01]  /*0a00*/  USEL UR4, UR4, 0x320, UP3 ;  /* 0x0000032004047887 */ /* 0x000fe20009800000 */
[----:B------:R-:W-:Y:S01]  /*0a10*/  UMOV UR8, 0x1 ;  /* 0x0000000100087882 */ /* 0x000fe20000000000 */
[----:B------:R-:W-:Y:S01]  /*0a20*/  ELECT P0, URZ, PT ;  /* 0x0000000000ff782f */ /* 0x000fe20003800000 */
[----:B------:R-:W-:-:S04]  /*0a30*/  UIADD3 UR8, UPT, UPT, -UR8, 0x100000, URZ ;  /* 0x0010000008087890 */ /* 0x000fc8000fffe1ff */
[----:B------:R-:W-:Y:S02]  /*0a40*/  USHF.L.U32 UR9, UR8, 0xb, URZ ;  /* 0x0000000b08097899 */ /* 0x000fe400080006ff */
[----:B------:R-:W-:Y:S02]  /*0a50*/  USHF.L.U32 UR8, UR8, 0x1, URZ ;  /* 0x0000000108087899 */ /* 0x000fe400080006ff */
[----:B----4-:R-:W-:Y:S02]  /*0a60*/  ULEA UR6, UR5, UR6, 0x18 ;  /* 0x0000000605067291 */ /* 0x010fe4000f8ec0ff */
[----:B------:R-:W-:-:S04]  /*0a70*/  UIADD3 UR4, UPT, UPT, -UR4, 0x100000, URZ ;  /* 0x0010000004047890 */ /* 0x000fc8000fffe1ff */
[----:B------:R-:W-:Y:S02]  /*0a80*/  USHF.L.U32 UR5, UR4, 0xb, URZ ;  /* 0x0000000b04057899 */ /* 0x000fe400080006ff */
[----:B------:R-:W-:Y:S01]  /*0a90*/  USHF.L.U32 UR4, UR4, 0x1, URZ ;  /* 0x0000000104047899 */ /* 0x000fe200080006ff */
[----:B------:R-:W2:Y:S03]  /*0aa0*/  FENCE.VIEW.ASYNC.S ;  /* 0x00000000000073c6 */ /* 0x000ea60000000000 */
[----:B--2---:R4:W2:Y:S08]  /*0ab0*/  SYNCS.EXCH.64 URZ, [UR6+0x90], UR8 ;  /* 0x0000900806ff75b2 */ /* 0x0048b00008000100 */
[----:B------:R4:W3:Y:S01]  /*0ac0*/  SYNCS.EXCH.64 URZ, [UR6+0xa0], UR4 ;  /* 0x0000a00406ff75b2 */ /* 0x0008e20008000100 */
[----:B------:R4:W1:Y:S01]  /*0ad0*/  SYNCS.EXCH.64 URZ, [UR6+0x98], UR8 ;  /* 0x0000980806ff75b2 */ /* 0x0008620008000100 */
[----:B------:R4:W1:Y:S02]  /*0ae0*/  SYNCS.EXCH.64 URZ, [UR6+0xa8], UR4 ;  /* 0x0000a80406ff75b2 */ /* 0x0008640008000100 */
[----:B----4-:R-:W-:Y:S01]  /*0af0*/  NOP ;  /* 0x0000000000007918 */ /* 0x010fe20000000000 */
.L_x_12:
[----:B------:R-:W4:Y:S01]  /*0b00*/  SHFL.IDX PT, R0, R85, RZ, 0x1f ;  /* 0x00001fff55007589 */ /* 0x000f2200000e0000 */
[----:B------:R-:W-:Y:S01]  /*0b10*/  NOP ;  /* 0x0000000000007918 */ /* 0x000fe20000000000 */
[----:B----4-:R-:W-:-:S13]  /*0b20*/  ISETP.NE.AND P0, PT, R0, 0x5, PT ;  /* 0x000000050000780c */ /* 0x010fda0003f05270 */
[----:B------:R-:W-:Y:S05]  /*0b30*/  @P0 BRA `(.L_x_13) ;  /* 0x0000000000580947 */ /* 0x000fea0003800000 */
[----:B------:R-:W4:Y:S01]  /*0b40*/  S2UR UR5, SR_CgaCtaId ;  /* 0x00000000000579c3 */ /* 0x000f220000008800 */
[----:B--23--:R-:W-:Y:S01]  /*0b50*/  UMOV UR4, 0x400 ;  /* 0x0000040000047882 */ /* 0x00cfe20000000000 */
        /* <DEDUP_REMOVED lines=9> */
[----:B----4-:R-:W-:Y:S01]  /*0bf0*/  ULEA UR4, UR5, UR4, 0x18 ;  /* 0x0000000405047291 */ /* 0x010fe2000f8ec0ff */
[----:B------:R-:W2:Y:S11]  /*0c00*/  FENCE.VIEW.ASYNC.S ;  /* 0x00000000000073c6 */ /* 0x000eb60000000000 */
[----:B--2---:R4:W2:Y:S01]  /*0c10*/  SYNCS.EXCH.64 URZ, [UR4+0xb0], UR6 ;  /* 0x0000b00604ff75b2 */ /* 0x0048a20008000100 */
[----:B------:R4:W3:Y:S01]  /*0c20*/  SYNCS.EXCH.64 URZ, [UR4+0xd0], UR8 ;  /* 0x0000d00804ff75b2 */ /* 0x0008e20008000100 */
[----:B------:R4:W1:Y:S01]  /*0c30*/  SYNCS.EXCH.64 URZ, [UR4+0xb8], UR6 ;  /* 0x0000b80604ff75b2 */ /* 0x0008620008000100 */
[----:B------:R4:W1:Y:S01]  /*0c40*/  SYNCS.EXCH.64 URZ, [UR4+0xd8], UR8 ;  /* 0x0000d80804ff75b2 */ /* 0x0008620008000100 */
[----:B------:R4:W1:Y:S01]  /*0c50*/  SYNCS.EXCH.64 URZ, [UR4+0xc0], UR6 ;  /* 0x0000c00604ff75b2 */ /* 0x0008620008000100 */
[----:B------:R4:W1:Y:S01]  /*0c60*/  SYNCS.EXCH.64 URZ, [UR4+0xe0], UR8 ;  /* 0x0000e00804ff75b2 */ /* 0x0008620008000100 */
[----:B------:R4:W1:Y:S01]  /*0c70*/  SYNCS.EXCH.64 URZ, [UR4+0xc8], UR6 ;  /* 0x0000c80604ff75b2 */ /* 0x0008620008000100 */
[----:B------:R4:W1:Y:S02]  /*0c80*/  SYNCS.EXCH.64 URZ, [UR4+0xe8], UR8 ;  /* 0x0000e80804ff75b2 */ /* 0x0008640008000100 */
[----:B----4-:R-:W-:Y:S01]  /*0c90*/  NOP ;  /* 0x0000000000007918 */ /* 0x010fe20000000000 */
.L_x_13:
[----:B------:R-:W4:Y:S01]  /*0ca0*/  SHFL.IDX PT, R0, R85, RZ, 0x1f ;  /* 0x00001fff55007589 */ /* 0x000f2200000e0000 */
[----:B------:R-:W-:Y:S01]  /*0cb0*/  ISETP.NE.OR P1, PT, RZ, UR13, !P1 ;  /* 0x0000000dff007c0c */ /* 0x000fe2000cf25670 */
[----:B------:R-:W-:Y:S01]  /*0cc0*/  NOP ;  /* 0x0000000000007918 */ /* 0x000fe20000000000 */
[----:B----4-:R-:W-:-:S13]  /*0cd0*/  ISETP.NE.AND P0, PT, R0, 0x3, PT ;  /* 0x000000030000780c */ /* 0x010fda0003f05270 */
[----:B------:R-:W-:Y:S05]  /*0ce0*/  @P0 BRA `(.L_x_14) ;  /* 0x0000000000380947 */ /* 0x000fea0003800000 */
[----:B------:R-:W4:Y:S01]  /*0cf0*/  S2UR UR5, SR_CgaCtaId ;  /* 0x00000000000579c3 */ /* 0x000f220000008800 */
[----:B--23--:R-:W-:Y:S01]  /*0d00*/  UMOV UR4, 0x400 ;  /* 0x0000040000047882 */ /* 0x00cfe20000000000 */
[----:B------:R-:W-:Y:S01]  /*0d10*/  UMOV UR6, 0x20 ;  /* 0x0000002000067882 */ /* 0x000fe20000000000 */
[----:B------:R-:W-:Y:S01]  /*0d20*/  ELECT P0, URZ, PT ;  /* 0x0000000000ff782f */ /* 0x000fe20003800000 */
[----:B------:R-:W-:-:S04]  /*0d30*/  UIADD3 UR6, UPT, UPT, -UR6, 0x100000, URZ ;  /* 0x0010000006067890 */ /* 0x000fc8000fffe1ff */
[----:B------:R-:W-:Y:S02]  /*0d40*/  USHF.L.U32 UR7, UR6, 0xb, URZ ;  /* 0x0000000b06077899 */ /* 0x000fe400080006ff */
[----:B------:R-:W-:Y:S02]  /*0d50*/  USHF.L.U32 UR6, UR6, 0x1, URZ ;  /* 0x0000000106067899 */ /* 0x000fe400080006ff */
[----:B----4-:R-:W-:Y:S01]  /*0d60*/  ULEA UR4, UR5, UR4, 0x18 ;  /* 0x0000000405047291 */ /* 0x010fe2000f8ec0ff */
[----:B------:R-:W2:Y:S11]  /*0d70*/  FENCE.VIEW.ASYNC.S ;  /* 0x00000000000073c6 */ /* 0x000eb60000000000 */
[----:B--2---:R4:W2:Y:S01]  /*0d80*/  SYNCS.EXCH.64 URZ, [UR4+0xf0], UR6 ;  /* 0x0000f00604ff75b2 */ /* 0x0048a20008000100 */
[----:B------:R4:W3:Y:S01]  /*0d90*/  SYNCS.EXCH.64 URZ, [UR4+0x100], UR6 ;  /* 0x0001000604ff75b2 */ /* 0x0008e20008000100 */
[----:B------:R4:W1:Y:S01]  /*0da0*/  SYNCS.EXCH.64 URZ, [UR4+0xf8], UR6 ;  /* 0x0000f80604ff75b2 */ /* 0x0008620008000100 */
[----:B------:R4:W1:Y:S02]  /*0db0*/  SYNCS.EXCH.64 URZ, [UR4+0x108], UR6 ;  /* 0x0001080604ff75b2 */ /* 0x0008640008000100 */
[----:B----4-:R-:W-:Y:S01]  /*0dc0*/  NOP ;  /* 0x0000000000007918 */ /* 0x010fe20000000000 */
.L_x_14:
[----:B--23--:R-:W2:Y:S01]  /*0dd0*/  S2UR UR7, SR_CgaCtaId ;  /* 0x00000000000779c3 */ /* 0x00cea20000008800 */
[----:B------:R-:W-:Y:S01]  /*0de0*/  VOTEU.ALL UP0, P1 ;  /* 0x0000000000ff7886 */ /* 0x000fe20000800000 */
[----:B------:R-:W-:Y:S01]  /*0df0*/  UMOV UR4, 0x20 ;  /* 0x0000002000047882 */ /* 0x000fe20000000000 */
[----:B------:R-:W-:Y:S01]  /*0e00*/  NOP ;  /* 0x0000000000007918 */ /* 0x000fe20000000000 */
[----:B-1----:R-:W-:Y:S01]  /*0e10*/  LOP3.LUT R3, R92, 0x1f, RZ, 0xc0, !PT ;  /* 0x0000001f5c037812 */ /* 0x002fe200078ec0ff */
[----:B------:R-:W-:Y:S01]  /*0e20*/  UISETP.NE.AND UP4, UPT, UR13, URZ, UPT ;  /* 0x000000ff0d00728c */ /* 0x000fe2000bf85270 */
[----:B------:R-:W-:Y:S01]  /*0e30*/  @!UP0 UMOV UR6, 0x400 ;  /* 0x0000040000068882 */ /* 0x000fe20000000000 */
[----:B------:R-:W-:-:S04]  /*0e40*/  @!UP0 UIADD3 UR4, UPT, UPT, -UR4, 0x100000, URZ ;  /* 0x0010000004048890 */ /* 0x000fc8000fffe1ff */
[----:B------:R-:W-:Y:S02]  /*0e50*/  @!UP0 USHF.L.U32 UR5, UR4, 0xb, URZ ;  /* 0x0000000b04058899 */ /* 0x000fe400080006ff */
[----:B------:R-:W-:Y:S02]  /*0e60*/  @!UP0 USHF.L.U32 UR4, UR4, 0x1, URZ ;  /* 0x0000000104048899 */ /* 0x000fe400080006ff */
[----:B--2---:R-:W-:Y:S01]  /*0e70*/  @!UP0 ULEA UR6, UR7, UR6, 0x18 ;  /* 0x0000000607068291 */ /* 0x004fe2000f8ec0ff */
[----:B------:R-:W1:Y:S01]  /*0e80*/  LDCU UR7, c[0x0][0x36c] ;  /* 0x00006d80ff0777ac */ /* 0x000e620008000800 */
[----:B------:R-:W-:Y:S01]  /*0e90*/  VOTEU.ALL UP0, P1 ;  /* 0x0000000000ff7886 */ /* 0x000fe20000800000 */
[----:B------:R-:W2:Y:S09]  /*0ea0*/  FENCE.VIEW.ASYNC.S ;  /* 0x00000000000073c6 */ /* 0x000eb20000000000 */
[----:B--2---:R2:W3:Y:S01]  /*0eb0*/  @!UP0 SYNCS.EXCH.64 URZ, [UR6+0x110], UR4 ;  /* 0x0001100406ff85b2 */ /* 0x0044e20008000100 */
[----:B-1----:R-:W-:-:S09]  /*0ec0*/  UISETP.EQ.U32.AND UP5, UPT, UR7, 0x1, UPT ;  /* 0x000000010700788c */ /* 0x002fd2000bfa2070 */
[----:B--2---:R-:W-:Y:S05]  /*0ed0*/  BRA.U !UP5, `(.L_x_15) ;  /* 0x000000010d087547 */ /* 0x004fea000b800000 */
[----:B---3--:R-:W-:Y:S01]  /*0ee0*/  UCGABAR_ARV ;  /* 0x00000000000079c7 */ /* 0x008fe20008000000 */
[----:B------:R-:W-:Y:S05]  /*0ef0*/  BRA `(.L_x_16) ;  /* 0x0000000000047947 */ /* 0x000fea0003800000 */
.L_x_15:
[----:B---3--:R-:W-:Y:S01]  /*0f00*/  NOP ;  /* 0x0000000000007918 */ /* 0x008fe20000000000 */
.L_x_16:
[----:B------:R-:W1:Y:S01]  /*0f10*/  S2UR UR19, SR_CTAID.X ;  /* 0x00000000001379c3 */ /* 0x000e620000002500 */
[----:B------:R-:W-:-:S05]  /*0f20*/  CS2R.32 R87, SR_CgaSize ;  /* 0x0000000000577805 */ /* 0x000fca0000008a00 */
[----:B------:R-:W-:-:S05]  /*0f30*/  IMAD R87, R87, -0xa0, RZ ;  /* 0xffffff6057577824 */ /* 0x000fca00078e02ff */
[----:B------:R-:W-:-:S14]  /*0f40*/  R2UR UR5, R87 ;  /* 0x00000000570572ca */ /* 0x000fdc00000e0000 */
[----:B------:R-:W2:Y:S01]  /*0f50*/  LDCU UR5, c[0x0][UR5+0x2b0] ;  /* 0x00005600050577ac */ /* 0x000ea20008000800 */
[----:B------:R-:W-:-:S05]  /*0f60*/  CS2R.32 R87, SR_CgaSize ;  /* 0x0000000000577805 */ /* 0x000fca0000008a00 */
[----:B------:R-:W-:-:S05]  /*0f70*/  IMAD R87, R87, -0xa0, RZ ;  /* 0xffffff6057577824 */ /* 0x000fca00078e02ff */
[----:B------:R-:W-:-:S14]  /*0f80*/  R2UR UR4, R87 ;  /* 0x00000000570472ca */ /* 0x000fdc00000e0000 */
[----:B------:R-:W3:Y:S01]  /*0f90*/  LDCU UR4, c[0x0][UR4+0x2b4] ;  /* 0x00005680040477ac */ /* 0x000ee20008000800 */
[----:B------:R-:W4:Y:S01]  /*0fa0*/  S2UR UR7, SR_CTAID.Y ;  /* 0x00000000000779c3 */ /* 0x000f220000002600 */
[----:B------:R-:W-:-:S05]  /*0fb0*/  CS2R.32 R87, SR_CgaSize ;  /* 0x0000000000577805 */ /* 0x000fca0000008a00 */
[----:B------:R-:W-:-:S05]  /*0fc0*/  IMAD R87, R87, -0xa0, RZ ;  /* 0xffffff6057577824 */ /* 0x000fca00078e02ff */
[----:B------:R-:W-:-:S14]  /*0fd0*/  R2UR UR8, R87 ;  /* 0x00000000570872ca */ /* 0x000fdc00000e0000 */
[----:B------:R-:W3:Y:S01]  /*0fe0*/  LDCU UR8, c[0x0][UR8+0x2a0] ;  /* 0x00005400080877ac */ /* 0x000ee20008000800 */
[----:B------:R-:W-:-:S05]  /*0ff0*/  CS2R.32 R87, SR_CgaSize ;  /* 0x0000000000577805 */ /* 0x000fca0000008a00 */
[----:B------:R-:W-:-:S05]  /*1000*/  IMAD R87, R87, -0xa0, RZ ;  /* 0xffffff6057577824 */ /* 0x000fca00078e02ff */
[----:B------:R-:W-:-:S14]  /*1010*/  R2UR UR9, R87 ;  /* 0x00000000570972ca */ /* 0x000fdc00000e0000 */
[----:B------:R-:W3:Y:S01]  /*1020*/  LDCU UR9, c[0x0][UR9+0x2a4] ;  /* 0x00005480090977ac */ /* 0x000ee20008000800 */
[----:B------:R-:W3:Y:S01]  /*1030*/  S2UR UR10, SR_CgaCtaId ;  /* 0x00000000000a79c3 */ /* 0x000ee20000008800 */
[----:B------:R-:W-:Y:S01]  /*1040*/  UISETP.GT.U32.AND UP0, UPT, UR46, 0xffff, UPT ;  /* 0x0000ffff2e00788c */ /* 0x000fe2000bf04070 */
[----:B------:R-:W3:Y:S01]  /*1050*/  LDCU UR18, c[0x0][0xb24] ;  /* 0x00016480ff1277ac */ /* 0x000ee20008000800 */
[----:B------:R-:W-:Y:S01]  /*1060*/  UMOV UR29, 0x5 ;  /* 0x00000005001d7882 */ /* 0x000fe20000000000 */
[----:B-1----:R-:W-:-:S04]  /*1070*/  I2FP.F32.U32 R2, UR19 ;  /* 0x0000001300027c45 */ /* 0x002fc80008201000 */
[----:B------:R-:W1:Y:S01]  /*1080*/  S2UR UR36, SR_CTAID.Z ;  /* 0x00000000002479c3 */ /* 0x000e620000002700 */
[----:B------:R-:W1:Y:S01]  /*1090*/  LDCU UR40, c[0x0][0xb24] ;  /* 0x00016480ff2877ac */ /* 0x000e620008000800 */
[----:B--2---:R-:W-:Y:S01]  /*10a0*/  FMUL R2, R2, UR5 ;  /* 0x0000000502027c20 */ /* 0x004fe20008400000 */
[----:B------:R-:W-:Y:S01]  /*10b0*/  USEL UR5, UR46, 0xffff, !UP0 ;  /* 0x0000ffff2e057887 */ /* 0x000fe2000c000000 */
[----:B----4-:R-:W-:Y:S01]  /*10c0*/  I2FP.F32.U32 R0, UR7 ;  /* 0x0000000700007c45 */ /* 0x010fe20008201000 */
[----:B------:R-:W2:Y:S03]  /*10d0*/  LDCU UR27, c[0x0][0xb30] ;  /* 0x00016600ff1b77ac */ /* 0x000ea60008000800 */
[----:B------:R-:W4:Y:S01]  /*10e0*/  F2I.U32.TRUNC.NTZ R2, R2 ;  /* 0x0000000200027305 */ /* 0x000f22000020f000 */
[----:B---3--:R-:W-:Y:S01]  /*10f0*/  FMUL R0, R0, UR4 ;  /* 0x0000000400007c20 */ /* 0x008fe20008400000 */
[----:B------:R-:W-:-:S02]  /*1100*/  ULOP3.LUT UR24, UR5, 0xffff, URZ, 0xc0, !UPT ;  /* 0x0000ffff05187892 */ /* 0x000fc4000f8ec0ff */
[----:B------:R-:W-:Y:S02]  /*1110*/  USHF.L.U32 UR28, UR10, 0xb, URZ ;  /* 0x0000000b0a1c7899 */ /* 0x000fe400080006ff */
[----:B------:R-:W-:Y:S02]  /*1120*/  UISETP.GE.AND UP2, UPT, UR18, 0x1, UPT ;  /* 0x000000011200788c */ /* 0x000fe4000bf46270 */
[----:B------:R-:W3:Y:S01]  /*1130*/  F2I.U32.TRUNC.NTZ R0, R0 ;  /* 0x0000000000007305 */ /* 0x000ee2000020f000 */
[----:B------:R-:W-:Y:S01]  /*1140*/  UMOV UR32, UR7 ;  /* 0x0000000700207c82 */ /* 0x000fe20008000000 */
[----:B------:R-:W-:Y:S01]  /*1150*/  UMOV UR25, UR19 ;  /* 0x0000001300197c82 */ /* 0x000fe20008000000 */
[----:B----4-:R-:W-:Y:S02]  /*1160*/  R2UR UR4, R2 ;  /* 0x00000000020472ca */ /* 0x010fe400000e0000 */
[----:B------:R-:W-:Y:S02]  /*1170*/  PRMT R2, RZ, 0x7610, R2 ;  /* 0x00007610ff027816 */ /* 0x000fe40000000002 */
[----:B---3--:R-:W-:-:S02]  /*1180*/  R2UR UR6, R0 ;  /* 0x00000000000672ca */ /* 0x008fc400000e0000 */
[----:B------:R-:W-:-:S07]  /*1190*/  PRMT R0, RZ, 0x7610, R0 ;  /* 0x00007610ff007816 */ /* 0x000fce0000000000 */
[----:B------:R-:W-:-:S04]  /*11a0*/  UIADD3 UR5, UPT, UPT, -UR4, URZ, URZ ;  /* 0x000000ff04057290 */ /* 0x000fc8000fffe1ff */
[----:B------:R-:W-:Y:S02]  /*11b0*/  UIMAD UR5, UR8, UR5, UR19 ;  /* 0x00000005080572a4 */ /* 0x000fe4000f8e0213 */
[----:B------:R-:W-:-:S04]  /*11c0*/  UIADD3 UR4, UPT, UPT, -UR6, URZ, URZ ;  /* 0x000000ff06047290 */ /* 0x000fc8000fffe1ff */
[----:B------:R-:W-:Y:S01]  /*11d0*/  IMAD.U32 R87, RZ, RZ, UR5 ;  /* 0x00000005ff577e24 */ /* 0x000fe2000f8e00ff */
[----:B------:R-:W-:-:S06]  /*11e0*/  UIMAD UR4, UR9, UR4, UR7 ;  /* 0x00000004090472a4 */ /* 0x000fcc000f8e0207 */
[----:B------:R-:W-:Y:S01]  /*11f0*/  IMAD.U32 R86, RZ, RZ, UR4 ;  /* 0x00000004ff567e24 */ /* 0x000fe2000f8e00ff */
[----:B-12---:R-:W-:Y:S06]  /*1200*/  BRA.U UP4, `(.L_x_17) ;  /* 0x0000000104447547 */ /* 0x006fec000b800000 */
[----:B------:R-:W-:Y:S02]  /*1210*/  R2UR UR4, R87 ;  /* 0x00000000570472ca */ /* 0x000fe400000e0000 */
[----:B------:R-:W-:-:S11]  /*1220*/  R2UR UR8, R86 ;  /* 0x00000000560872ca */ /* 0x000fd600000e0000 */
[----:B------:R-:W-:Y:S02]  /*1230*/  UISETP.GT.U32.AND UP0, UPT, UR4, 0x1, UPT ;  /* 0x000000010400788c */ /* 0x000fe4000bf04070 */
[----:B------:R-:W-:Y:S02]  /*1240*/  ULOP3.LUT UR4, UR4, 0xfffffffe, URZ, 0xc0, !UPT ;  /* 0xfffffffe04047892 */ /* 0x000fe4000f8ec0ff */
[----:B------:R-:W-:Y:S02]  /*1250*/  UISETP.NE.AND UP1, UPT, UR8, URZ, UP0 ;  /* 0x000000ff0800728c */ /* 0x000fe40008725270 */
[----:B------:R-:W-:Y:S02]  /*1260*/  UISETP.NE.AND UP0, UPT, UR8, 0x1, UP0 ;  /* 0x000000010800788c */ /* 0x000fe40008705270 */
[----:B------:R-:W-:Y:S02]  /*1270*/  USEL UR7, URZ, 0x1, UP1 ;  /* 0x00000001ff077887 */ /* 0x000fe40008800000 */
[----:B------:R-:W-:-:S02]  /*1280*/  USEL UR6, URZ, 0x4, UP0 ;  /* 0x00000004ff067887 */ /* 0x000fc40008000000 */
[----:B------:R-:W-:Y:S02]  /*1290*/  USEL UR5, URZ, 0x2, UP1 ;  /* 0x00000002ff057887 */ /* 0x000fe40008800000 */
[----:B------:R-:W-:Y:S02]  /*12a0*/  ULEA UR4, UR8, UR4, 0x1 ;  /* 0x0000000408047291 */ /* 0x000fe4000f8e08ff */
[----:B------:R-:W-:Y:S02]  /*12b0*/  USEL UR8, URZ, 0x8, UP0 ;  /* 0x00000008ff087887 */ /* 0x000fe40008000000 */
[----:B------:R-:W-:-:S03]  /*12c0*/  UIADD3 UR5, UPT, UPT, UR5, UR6, UR7 ;  /* 0x0000000605057290 */ /* 0x000fc6000fffe007 */
[----:B------:R-:W-:Y:S01]  /*12d0*/  UMOV UR6, 0x3 ;  /* 0x0000000300067882 */ /* 0x000fe20000000000 */
[----:B------:R-:W-:Y:S02]  /*12e0*/  UIADD3 UR5, UPT, UPT, UR5, UR8, URZ ;  /* 0x0000000805057290 */ /* 0x000fe4000fffe0ff */
[----:B------:R-:W-:-:S04]  /*12f0*/  USHF.L.U32 UR4, UR6, UR4, URZ ;  /* 0x0000000406047299 */ /* 0x000fc800080006ff */
[----:B------:R-:W-:Y:S02]  /*1300*/  IMAD.U32 R2, RZ, RZ, UR5 ;  /* 0x00000005ff027e24 */ /* 0x000fe4000f8e00ff */
[----:B------:R-:W-:Y:S02]  /*1310*/  IMAD.U32 R0, RZ, RZ, UR4 ;  /* 0x00000004ff007e24 */ /* 0x000fe4000f8e00ff */
.L_x_17:
[----:B------:R-:W-:Y:S05]  /*1320*/  BRA.U !UP2, `(.L_x_18) ;  /* 0x000000010ad07547 */ /* 0x000fea000b800000 */
[----:B------:R-:W1:Y:S01]  /*1330*/  LDCU.128 UR20, c[0x0][0xb10] ;  /* 0x00016200ff1477ac */ /* 0x000e620008000c00 */
[----:B------:R-:W2:Y:S01]  /*1340*/  LDCU UR12, c[0x0][0x370] ;  /* 0x00006e00ff0c77ac */ /* 0x000ea20008000800 */
[----:B------:R-:W3:Y:S01]  /*1350*/  LDCU UR5, c[0x0][0x374] ;  /* 0x00006e80ff0577ac */ /* 0x000ee20008000800 */
[----:B------:R-:W4:Y:S01]  /*1360*/  LDCU UR26, c[0x0][0xb0c] ;  /* 0x00016180ff1a77ac */ /* 0x000f220008000800 */
[----:B------:R-:W4:Y:S01]  /*1370*/  LDCU UR4, c[0x0][0xb20] ;  /* 0x00016400ff0477ac */ /* 0x000f220008000800 */
[----:B------:R-:W4:Y:S01]  /*1380*/  LDCU.64 UR16, c[0x0][0xb28] ;  /* 0x00016500ff1077ac */ /* 0x000f220008000a00 */
[----:B-1----:R-:W-:Y:S02]  /*1390*/  UISETP.NE.AND UP0, UPT, UR22, 0x1, UPT ;  /* 0x000000011600788c */ /* 0x002fe4000bf05270 */
[----:B---3--:R-:W-:Y:S02]  /*13a0*/  UIMAD.WIDE.U32 UR6, UR5, UR23, URZ ;  /* 0x00000017050672a5 */ /* 0x008fe4000f8e00ff */
[----:B--2---:R-:W-:-:S02]  /*13b0*/  UIMAD.WIDE.U32 UR8, UR12, UR20, URZ ;  /* 0x000000140c0872a5 */ /* 0x004fc4000f8e00ff */
[----:B----4-:R-:W-:Y:S02]  /*13c0*/  UISETP.NE.AND UP1, UPT, UR26, 0x1, UPT ;  /* 0x000000011a00788c */ /* 0x010fe4000bf25270 */
[----:B------:R-:W-:Y:S01]  /*13d0*/  UISETP.NE.AND UP2, UPT, UR18, 0x1, UPT ;  /* 0x000000011200788c */ /* 0x000fe2000bf45270 */
[----:B------:R-:W-:Y:S02]  /*13e0*/  UMOV UR6, UR7 ;  /* 0x0000000700067c82 */ /* 0x000fe40008000000 */
[----:B------:R-:W-:Y:S01]  /*13f0*/  UMOV UR8, UR9 ;  /* 0x0000000900087c82 */ /* 0x000fe20008000000 */
[----:B------:R-:W-:Y:S02]  /*1400*/  @UP0 USHF.R.U32.HI UR5, URZ, UR4, UR6 ;  /* 0x00000004ff050299 */ /* 0x000fe40008011606 */
[----:B------:R-:W-:Y:S02]  /*1410*/  UIMAD.WIDE.U32 UR14, UR32, UR23, URZ ;  /* 0x00000017200e72a5 */ /* 0x000fe4000f8e00ff */
[----:B------:R-:W-:-:S02]  /*1420*/  UIMAD.WIDE.U32 UR6, UR5, UR16, URZ ;  /* 0x00000010050672a5 */ /* 0x000fc4000f8e00ff */
[----:B------:R-:W-:Y:S02]  /*1430*/  @UP1 USHF.R.U32.HI UR12, URZ, UR21, UR8 ;  /* 0x00000015ff0c1299 */ /* 0x000fe40008011608 */
[----:B------:R-:W-:Y:S02]  /*1440*/  UIMAD.WIDE.U32 UR10, UR19, UR20, URZ ;  /* 0x00000014130a72a5 */ /* 0x000fe4000f8e00ff */
[----:B------:R-:W-:Y:S01]  /*1450*/  UIMAD.WIDE.U32 UR8, UR12, UR16, URZ ;  /* 0x000000100c0872a5 */ /* 0x000fe2000f8e00ff */
[----:B------:R-:W-:Y:S01]  /*1460*/  UMOV UR14, UR15 ;  /* 0x0000000f000e7c82 */ /* 0x000fe20008000000 */
[----:B------:R-:W-:Y:S01]  /*1470*/  UMOV UR6, UR7 ;  /* 0x0000000700067c82 */ /* 0x000fe20008000000 */
[----:B------:R-:W-:Y:S02]  /*1480*/  USHF.R.U32.HI UR14, URZ, UR4, UR14 ;  /* 0x00000004ff0e7299 */ /* 0x000fe4000801160e */
[----:B------:R-:W-:Y:S01]  /*1490*/  @UP2 USHF.R.U32.HI UR5, URZ, UR17, UR6 ;  /* 0x00000011ff052299 */ /* 0x000fe20008011606 */
[----:B------:R-:W-:-:S02]  /*14a0*/  UMOV UR10, UR11 ;  /* 0x0000000b000a7c82 */ /* 0x000fc40008000000 */
[----:B------:R-:W-:Y:S01]  /*14b0*/  UMOV UR6, UR9 ;  /* 0x0000000900067c82 */ /* 0x000fe20008000000 */
[----:B------:R-:W-:Y:S02]  /*14c0*/  USHF.R.U32.HI UR10, URZ, UR21, UR10 ;  /* 0x00000015ff0a7299 */ /* 0x000fe4000801160a */
[----:B------:R-:W-:Y:S02]  /*14d0*/  @UP2 USHF.R.U32.HI UR12, URZ, UR17, UR6 ;  /* 0x00000011ff0c2299 */ /* 0x000fe40008011606 */
[----:B------:R-:W-:Y:S02]  /*14e0*/  USEL UR4, UR32, UR14, !UP0 ;  /* 0x0000000e20047287 */ /* 0x000fe4000c000000 */
[----:B------:R-:W-:Y:S02]  /*14f0*/  UIMAD UR6, UR5, UR18, URZ ;  /* 0x00000012050672a4 */ /* 0x000fe4000f8e02ff */
[----:B------:R-:W-:Y:S02]  /*1500*/  USEL UR5, UR19, UR10, !UP1 ;  /* 0x0000000a13057287 */ /* 0x000fe4000c800000 */
[----:B------:R-:W-:-:S02]  /*1510*/  UIMAD UR8, UR12, UR18, URZ ;  /* 0x000000120c0872a4 */ /* 0x000fc4000f8e02ff */
[----:B------:R-:W-:Y:S02]  /*1520*/  UISETP.GE.AND UP0, UPT, UR4, UR6, UPT ;  /* 0x000000060400728c */ /* 0x000fe4000bf06270 */
[----:B------:R-:W-:Y:S02]  /*1530*/  UIMAD.WIDE.U32 UR6, UR4, UR16, URZ ;  /* 0x00000010040672a5 */ /* 0x000fe4000f8e00ff */
[----:B------:R-:W-:Y:S02]  /*1540*/  UISETP.GE.OR UP0, UPT, UR5, UR8, UP0 ;  /* 0x000000080500728c */ /* 0x000fe40008706670 */
[----:B------:R-:W-:Y:S02]  /*1550*/  UIMAD.WIDE.U32 UR8, UR5, UR16, URZ ;  /* 0x00000010050872a5 */ /* 0x000fe4000f8e00ff */
[----:B------:R-:W-:Y:S02]  /*1560*/  USHF.R.U32.HI UR7, URZ, UR17, UR7 ;  /* 0x00000011ff077299 */ /* 0x000fe40008011607 */
[----:B------:R-:W-:-:S02]  /*1570*/  UIADD3 UR10, UPT, UPT, -UR4, URZ, URZ ;  /* 0x000000ff040a7290 */ /* 0x000fc4000fffe1ff */
[----:B------:R-:W-:Y:S02]  /*1580*/  USEL UR7, UR4, UR7, !UP2 ;  /* 0x0000000704077287 */ /* 0x000fe4000d000000 */
[----:B------:R-:W-:Y:S01]  /*1590*/  UIADD3 UR25, UPT, UPT, -UR5, URZ, URZ ;  /* 0x000000ff05197290 */ /* 0x000fe2000fffe1ff */
[----:B------:R-:W-:Y:S01]  /*15a0*/  @!UP0 UMOV UR6, UR9 ;  /* 0x0000000900068c82 */ /* 0x000fe20008000000 */
[----:B------:R-:W-:Y:S02]  /*15b0*/  UIADD3 UR8, UPT, UPT, -UR7, URZ, URZ ;  /* 0x000000ff07087290 */ /* 0x000fe4000fffe1ff */
[----:B------:R-:W-:Y:S02]  /*15c0*/  @!UP0 USHF.R.U32.HI UR6, URZ, UR17, UR6 ;  /* 0x00000011ff068299 */ /* 0x000fe40008011606 */
[----:B------:R-:W-:Y:S02]  /*15d0*/  UIMAD UR8, UR18, UR8, UR4 ;  /* 0x00000008120872a4 */ /* 0x000fe4000f8e0204 */
[----:B------:R-:W-:-:S02]  /*15e0*/  @!UP0 USEL UR6, UR5, UR6, !UP2 ;  /* 0x0000000605068287 */ /* 0x000fc4000d000000 */
[----:B------:R-:W-:Y:S02]  /*15f0*/  UIMAD UR32, UR22, UR10, UR32 ;  /* 0x0000000a162072a4 */ /* 0x000fe4000f8e0220 */
[----:B------:R-:W-:Y:S02]  /*1600*/  @!UP0 UIADD3 UR7, UPT, UPT, UR7, -UR6, URZ ;  /* 0x8000000607078290 */ /* 0x000fe4000fffe0ff */
[----:B------:R-:W-:Y:S02]  /*1610*/  @!UP0 UIMAD UR6, UR8, UR12, UR6 ;  /* 0x0000000c080682a4 */ /* 0x000fe4000f8e0206 */
[----:B------:R-:W-:Y:S02]  /*1620*/  @!UP0 UIMAD UR4, UR7, UR18, UR5 ;  /* 0x00000012070482a4 */ /* 0x000fe4000f8e0205 */
[----:B------:R-:W-:Y:S02]  /*1630*/  UIMAD UR25, UR26, UR25, UR19 ;  /* 0x000000191a1972a4 */ /* 0x000fe4000f8e0213 */
[----:B------:R-:W-:Y:S01]  /*1640*/  UIMAD UR32, UR4, UR22, UR32 ;  /* 0x00000016042072a4 */ /* 0x000fe2000f8e0220 */
[----:B------:R-:W-:-:S02]  /*1650*/  @!UP0 UMOV UR5, UR6 ;  /* 0x0000000600058c82 */ /* 0x000fc40008000000 */
[----:B------:R-:W-:-:S12]  /*1660*/  UIMAD UR25, UR5, UR26, UR25 ;  /* 0x0000001a051972a4 */ /* 0x000fd8000f8e0219 */
.L_x_18:
[----:B------:R-:W-:Y:S02]  /*1670*/  UISETP.NE.AND UP1, UPT, UR27, 0x1, UPT ;  /* 0x000000011b00788c */ /* 0x000fe4000bf25270 */
[----:B------:R-:W-:Y:S02]  /*1680*/  UISETP.NE.AND UP0, UPT, UR13, 0x2, UPT ;  /* 0x000000020d00788c */ /* 0x000fe4000bf05270 */
[----:B------:R-:W-:Y:S02]  /*1690*/  ULOP3.LUT UR28, UR28, 0x1000, URZ, 0xc0, !UPT ;  /* 0x000010001c1c7892 */ /* 0x000fe4000f8ec0ff */
[----:B------:R-:W-:-:S03]  /*16a0*/  USHF.L.U32 UR24, UR29, UR24, URZ ;  /* 0x000000181d187299 */ /* 0x000fc600080006ff */
[----:B------:R-:W-:Y:S09]  /*16b0*/  BRA.U UP1, `(.L_x_19) ;  /* 0x0000000101447547 */ /* 0x000ff2000b800000 */
[----:B------:R-:W1:Y:S01]  /*16c0*/  LDCU.128 UR8, c[0x0][0xb10] ;  /* 0x00016200ff0877ac */ /* 0x000e620008000c00 */
[----:B------:R-:W2:Y:S01]  /*16d0*/  LDCU UR12, c[0x0][0xb0c] ;  /* 0x00016180ff0c77ac */ /* 0x000ea20008000800 */
[----:B------:R-:W3:Y:S01]  /*16e0*/  LDCU UR14, c[0x0][0xb20] ;  /* 0x00016400ff0e77ac */ /* 0x000ee20008000800 */
[----:B-1----:R-:W-:Y:S02]  /*16f0*/  UIMAD.WIDE.U32 UR6, UR25, UR8, URZ ;  /* 0x00000008190672a5 */ /* 0x002fe4000f8e00ff */
[----:B------:R-:W-:Y:S02]  /*1700*/  UIMAD.WIDE.U32 UR4, UR32, UR11, URZ ;  /* 0x0000000b200472a5 */ /* 0x000fe4000f8e00ff */
[----:B--2---:R-:W-:Y:S02]  /*1710*/  UISETP.NE.AND UP2, UPT, UR12, 0x1, UPT ;  /* 0x000000010c00788c */ /* 0x004fe4000bf45270 */
[----:B------:R-:W-:Y:S01]  /*1720*/  UISETP.NE.AND UP1, UPT, UR10, 0x1, UPT ;  /* 0x000000010a00788c */ /* 0x000fe2000bf25270 */
[----:B------:R-:W-:-:S02]  /*1730*/  UMOV UR6, UR7 ;  /* 0x0000000700067c82 */ /* 0x000fc40008000000 */
[----:B------:R-:W-:Y:S01]  /*1740*/  UMOV UR4, UR5 ;  /* 0x0000000500047c82 */ /* 0x000fe20008000000 */
[----:B------:R-:W-:Y:S02]  /*1750*/  USHF.R.U32.HI UR6, URZ, UR9, UR6 ;  /* 0x00000009ff067299 */ /* 0x000fe40008011606 */
[----:B---3--:R-:W-:Y:S02]  /*1760*/  USHF.R.U32.HI UR4, URZ, UR14, UR4 ;  /* 0x0000000eff047299 */ /* 0x008fe40008011604 */
[----:B------:R-:W-:Y:S02]  /*1770*/  USEL UR5, UR25, UR6, !UP2 ;  /* 0x0000000619057287 */ /* 0x000fe4000d000000 */
[----:B------:R-:W-:-:S04]  /*1780*/  USEL UR4, UR32, UR4, !UP1 ;  /* 0x0000000420047287 */ /* 0x000fc8000c800000 */
[----:B------:R-:W-:Y:S02]  /*1790*/  UIADD3 UR6, UPT, UPT, -UR4, UR5, URZ ;  /* 0x0000000504067290 */ /* 0x000fe4000fffe1ff */
[----:B------:R-:W-:Y:S02]  /*17a0*/  UIADD3 UR4, UPT, UPT, UR4, -UR5, URZ ;  /* 0x8000000504047290 */ /* 0x000fe4000fffe0ff */
[----:B------:R-:W-:Y:S02]  /*17b0*/  UIMAD UR32, UR6, UR10, UR32 ;  /* 0x0000000a062072a4 */ /* 0x000fe4000f8e0220 */
[----:B------:R-:W-:-:S12]  /*17c0*/  UIMAD UR25, UR4, UR12, UR25 ;  /* 0x0000000c041972a4 */ /* 0x000fd8000f8e0219 */
.L_x_19:
[----:B------:R-:W-:Y:S05]  /*17d0*/  BRA.U !UP5, `(.L_x_20) ;  /* 0x000000010d0c7547 */ /* 0x000fea000b800000 */
[----:B------:R-:W-:Y:S01]  /*17e0*/  UCGABAR_WAIT ;  /* 0x0000000000007dc7 */ /* 0x000fe20008000000 */
[----:B------:R-:W-:Y:S01]  /*17f0*/  CCTL.IVALL ;  /* 0x00000000ff00798f */ /* 0x000fe20002000000 */
[----:B------:R-:W-:Y:S05]  /*1800*/  BRA `(.L_x_21) ;  /* 0x0000000000047947 */ /* 0x000fea0003800000 */
.L_x_20:
[----:B------:R-:W-:Y:S06]  /*1810*/  BAR.SYNC.DEFER_BLOCKING 0x0 ;  /* 0x0000000000007b1d */ /* 0x000fec0000010000 */
.L_x_21:
[----:B------:R-:W-:Y:S05]  /*1820*/  BRA.U UP0, `(.L_x_22) ;  /* 0x0000001500147547 */ /* 0x000fea000b800000 */
[----:B------:R-:W1:Y:S01]  /*1830*/  LDCU UR6, c[0x0][0x38c] ;  /* 0x00007180ff0677ac */ /* 0x000e620008000800 */
[----:B------:R-:W2:Y:S01]  /*1840*/  S2UR UR9, SR_CgaCtaId ;  /* 0x00000000000979c3 */ /* 0x000ea20000008800 */
[----:B------:R-:W-:Y:S01]  /*1850*/  PLOP3.LUT P1, PT, PT, PT, UP3, 0x80, 0x8 ;  /* 0x000000000008781c */ /* 0x000fe20003f2f038 */
[----:B------:R-:W-:Y:S01]  /*1860*/  IMAD.MOV.U32 R12, RZ, RZ, 0x1 ;  /* 0x00000001ff0c7424 */ /* 0x000fe200078e00ff */
[----:B------:R-:W-:Y:S01]  /*1870*/  UMOV UR8, 0x400 ;  /* 0x0000040000087882 */ /* 0x000fe20000000000 */
[----:B------:R-:W-:Y:S01]  /*1880*/  UISETP.NE.AND UP1, UPT, UR13, URZ, UPT ;  /* 0x000000ff0d00728c */ /* 0x000fe2000bf25270 */
[----:B------:R-:W-:Y:S01]  /*1890*/  ISETP.NE.AND P2, PT, R3, RZ, P3 ;  /* 0x000000ff0300720c */ /* 0x000fe20001f45270 */
[----:B------:R-:W-:Y:S01]  /*18a0*/  USHF.L.U32 UR7, UR19, 0x7, URZ ;  /* 0x0000000713077899 */ /* 0x000fe200080006ff */
[----:B------:R-:W-:Y:S01]  /*18b0*/  PLOP3.LUT P1, PT, P1, PT, PT, 0x8, 0x80 ;  /* 0x000000000080781c */ /* 0x000fe20000f2e170 */
[----:B------:R-:W-:Y:S01]  /*18c0*/  USHF.L.U32 UR46, UR19, 0x5, URZ ;  /* 0x00000005132e7899 */ /* 0x000fe200080006ff */
[----:B------:R-:W-:Y:S01]  /*18d0*/  CS2R R10, SRZ ;  /* 0x00000000000a7805 */ /* 0x000fe2000001ff00 */
[----:B------:R-:W-:Y:S01]  /*18e0*/  IMAD.MOV.U32 R9, RZ, RZ, RZ ;  /* 0x000000ffff097224 */ /* 0x000fe200078e00ff */
[----:B------:R-:W3:Y:S01]  /*18f0*/  LDCU UR39, c[0x0][0x370] ;  /* 0x00006e00ff2777ac */ /* 0x000ee20008000800 */
[----:B------:R-:W-:Y:S01]  /*1900*/  IMAD.MOV.U32 R8, RZ, RZ, 0x1 ;  /* 0x00000001ff087424 */ /* 0x000fe200078e00ff */
[----:B------:R-:W4:Y:S01]  /*1910*/  LDCU.64 UR26, c[0x0][0x348] ;  /* 0x00006900ff1a77ac */ /* 0x000f220008000a00 */
[----:B-1----:R-:W-:-:S02]  /*1920*/  UIADD3 UR5, UPT, UPT, UR6, 0x3f, URZ ;  /* 0x0000003f06057890 */ /* 0x002fc4000fffe0ff */
[----:B------:R-:W-:Y:S02]  /*1930*/  UIADD3 UR47, UPT, UPT, UR6, 0x7e, URZ ;  /* 0x0000007e062f7890 */ /* 0x000fe4000fffe0ff */
[----:B------:R-:W-:Y:S02]  /*1940*/  USHF.R.S32.HI UR4, URZ, 0x1f, UR5 ;  /* 0x0000001fff047899 */ /* 0x000fe40008011405 */
[----:B--2---:R-:W-:Y:S02]  /*1950*/  ULEA UR13, UR9, UR8, 0x18 ;  /* 0x00000008090d7291 */ /* 0x004fe4000f8ec0ff */
[----:B------:R-:W-:Y:S02]  /*1960*/  ULEA.HI UR4, UR4, UR5, URZ, 0x6 ;  /* 0x0000000504047291 */ /* 0x000fe4000f8f30ff */
[----:B------:R-:W-:Y:S02]  /*1970*/  ULOP3.LUT UR5, UR7, 0x80, URZ, 0xc0, !UPT ;  /* 0x0000008007057892 */ /* 0x000fe4000f8ec0ff */
[----:B------:R-:W-:-:S02]  /*1980*/  USHF.R.S32.HI UR42, URZ, 0x6, UR4 ;  /* 0x00000006ff2a7899 */ /* 0x000fc40008011404 */
[----:B------:R-:W-:Y:S02]  /*1990*/  UIADD3 UR4, UPT, UPT, UR6, -0x1, URZ ;  /* 0xffffffff06047890 */ /* 0x000fe4000fffe0ff */
[----:B------:R-:W-:Y:S02]  /*19a0*/  UISETP.LT.U32.AND UP0, UPT, UR42, 0x5, UPT ;  /* 0x000000052a00788c */ /* 0x000fe4000bf01070 */
[----:B------:R-:W-:Y:S02]  /*19b0*/  UISETP.GE.U32.AND UP2, UPT, UR4, -0x7f, UPT ;  /* 0xffffff810400788c */ /* 0x000fe4000bf46070 */
[----:B------:R-:W-:Y:S02]  /*19c0*/  USEL UR41, UR42, 0x5, UP0 ;  /* 0x000000052a297887 */ /* 0x000fe40008000000 */
[----:B------:R-:W-:Y:S02]  /*19d0*/  ULEA UR30, UR28, UR13, 0x1 ;  /* 0x0000000d1c1e7291 */ /* 0x000fe4000f8e08ff */
[----:B------:R-:W-:Y:S01]  /*19e0*/  UIADD3 UR4, UPT, UPT, UR41, -0x1, URZ ;  /* 0xffffffff29047890 */ /* 0x000fe2000fffe0ff */
[----:B------:R-:W1:Y:S04]  /*19f0*/  LDCU UR38, c[0x0][0x374] ;  /* 0x00006e80ff2677ac */ /* 0x000e680008000800 */
[----:B------:R-:W-:-:S02]  /*1a00*/  @UP2 UIADD3 UR4, UPT, UPT, UR41, URZ, URZ ;  /* 0x000000ff29042290 */ /* 0x000fc4000fffe0ff */
[----:B------:R-:W-:Y:S02]  /*1a10*/  ULOP3.LUT UR46, UR46, 0x20, URZ, 0xc0, !UPT ;  /* 0x000000202e2e7892 */ /* 0x000fe4000f8ec0ff */
[----:B------:R-:W-:Y:S02]  /*1a20*/  USEL UR21, UR37, 0x2, UP1 ;  /* 0x0000000225157887 */ /* 0x000fe40008800000 */
[----:B------:R-:W-:Y:S02]  /*1a30*/  ULEA.HI UR45, UR28, UR5, URZ, 0x1a ;  /* 0x000000051c2d7291 */ /* 0x000fe4000f8fd0ff */
[----:B------:R-:W-:Y:S02]  /*1a40*/  UIADD3 UR30, UPT, UPT, UR30, 0x6400, URZ ;  /* 0x000064001e1e7890 */ /* 0x000fe4000fffe0ff */
[----:B------:R-:W-:Y:S02]  /*1a50*/  UIADD3 UR44, UPT, UPT, UR42, -UR41, URZ ;  /* 0x800000292a2c7290 */ /* 0x000fe4000fffe0ff */
[----:B------:R-:W-:-:S02]  /*1a60*/  UIADD3 UR29, UPT, UPT, UR4, 0x1, URZ ;  /* 0x00000001041d7890 */ /* 0x000fc4000fffe0ff */
[----:B------:R-:W-:Y:S01]  /*1a70*/  UIADD3 UR43, UPT, UPT, -UR4, URZ, URZ ;  /* 0x000000ff042b7290 */ /* 0x000fe2000fffe1ff */
[----:B-1-34-:R-:W-:-:S11]  /*1a80*/  UMOV UR6, URZ ;  /* 0x000000ff00067c82 */ /* 0x01afd60008000000 */
.L_x_42:
[----:B-1----:R-:W1:Y:S02]  /*1a90*/  S2UR UR4, SR_CgaCtaId ;  /* 0x00000000000479c3 */ /* 0x002e640000008800 */
[----:B-1----:R-:W-:-:S09]  /*1aa0*/  UISETP.NE.AND UP0, UPT, UR4, URZ, UPT ;  /* 0x000000ff0400728c */ /* 0x002fd2000bf05270 */
[----:B------:R-:W-:Y:S05]  /*1ab0*/  BRA.U UP0, `(.L_x_23) ;  /* 0x0000000100287547 */ /* 0x000fea000b800000 */
[----:B------:R-:W-:Y:S02]  /*1ac0*/  LEA R0, R9, UR13, 0x3 ;  /* 0x0000000d09007c11 */ /* 0x000fe4000f8e18ff */
[----:B------:R-:W-:-:S04]  /*1ad0*/  SHF.L.U32 R3, R8, 0x1f, RZ ;  /* 0x0000001f08037819 */ /* 0x000fc800000006ff */
[----:B------:R-:W1:Y:S02]  /*1ae0*/  SYNCS.PHASECHK.TRANS64.TRYWAIT P0, [R0+URZ+0x100], R3 ;  /* 0x00010003000075a7 */ /* 0x000e6400080011ff */
[----:B-1----:R-:W-:Y:S05]  /*1af0*/  @!P0 BRA `(.L_x_24) ;  /* 0x00000068003c8947 */ /* 0x002fea0003800000 */
.L_x_134:
[----:B------:R2:W-:Y:S01]  /*1b00*/  SYNCS.ARRIVE.TRANS64.A1T0 RZ, [R0+URZ+0xf0], RZ ;  /* 0x0000f0ff00ff79a7 */ /* 0x0005e200081000ff */
[----:B------:R-:W-:-:S05]  /*1b10*/  VIADD R9, R9, 0x1 ;  /* 0x0000000109097836 */ /* 0x000fca0000000000 */
[----:B------:R-:W-:-:S04]  /*1b20*/  ISETP.NE.AND P0, PT, R9, 0x2, PT ;  /* 0x000000020900780c */ /* 0x000fc80003f05270 */
[----:B-1----:R-:W-:Y:S02]  /*1b30*/  SEL R3, RZ, 0x1, P0 ;  /* 0x00000001ff037807 */ /* 0x002fe40000000000 */
[----:B------:R-:W-:Y:S02]  /*1b40*/  SEL R9, R9, RZ, P0 ;  /* 0x000000ff09097207 */ /* 0x000fe40000000000 */
[----:B------:R-:W-:-:S07]  /*1b50*/  LOP3.LUT R8, R8, R3, RZ, 0x3c, !PT ;  /* 0x0000000308087212 */ /* 0x000fce00078e3cff */
.L_x_23:
[----:B------:R-:W-:Y:S01]  /*1b60*/  ULEA UR4, UR6, UR13, 0x3 ;  /* 0x0000000d06047291 */ /* 0x000fe2000f8e18ff */
[----:B--2---:R-:W-:Y:S01]  /*1b70*/  SHF.L.U32 R0, R12, 0x1f, RZ ;  /* 0x0000001f0c007819 */ /* 0x004fe200000006ff */
[----:B------:R-:W-:Y:S02]  /*1b80*/  UISETP.GE.U32.AND UP0, UPT, UR47, 0x7f, UPT ;  /* 0x0000007f2f00788c */ /* 0x000fe4000bf06070 */
[----:B------:R-:W-:Y:S01]  /*1b90*/  ULEA UR11, UR32, UR46, 0x6 ;  /* 0x0000002e200b7291 */ /* 0x000fe2000f8e30ff */
[----:B------:R-:W-:-:S04]  /*1ba0*/  UMOV UR7, URZ ;  /* 0x000000ff00077c82 */ /* 0x000fc80008000000 */
[----:B------:R1:W2:Y:S01]  /*1bb0*/  SYNCS.PHASECHK.TRANS64.TRYWAIT P0, [UR4+0x28], R0 ;  /* 0x00002800ff0075a7 */ /* 0x0002a20008001104 */
[----:B------:R-:W-:-:S04]  /*1bc0*/  ULEA.HI UR4, UR25, UR25, URZ, 0x1 ;  /* 0x0000001919047291 */ /* 0x000fc8000f8f08ff */
[----:B------:R-:W-:-:S04]  /*1bd0*/  USHF.L.U32 UR4, UR4, 0x7, URZ ;  /* 0x0000000704047899 */ /* 0x000fc800080006ff */
[----:B------:R-:W-:-:S04]  /*1be0*/  ULOP3.LUT UR35, UR4, 0xffffff00, URZ, 0xc0, !UPT ;  /* 0xffffff0004237892 */ /* 0x000fc8000f8ec0ff */
[----:B------:R-:W-:Y:S01]  /*1bf0*/  UIADD3 UR35, UPT, UPT, UR45, UR35, URZ ;  /* 0x000000232d237290 */ /* 0x000fe2000fffe0ff */
[----:B------:R-:W-:Y:S11]  /*1c00*/  BRA.U !UP0, `(.L_x_25) ;  /* 0x0000000108c87547 */ /* 0x000ff6000b800000 */
[----:B------:R-:W-:Y:S01]  /*1c10*/  UMOV UR16, UR43 ;  /* 0x0000002b00107c82 */ /* 0x000fe20008000000 */
[----:B------:R-:W-:Y:S01]  /*1c20*/  UMOV UR4, UR6 ;  /* 0x0000000600047c82 */ /* 0x000fe20008000000 */
[----:B------:R-:W-:-:S05]  /*1c30*/  UMOV UR34, URZ ;  /* 0x000000ff00227c82 */ /* 0x000fca0008000000 */
.L_x_31:
[----:B------:R-:W-:Y:S01]  /*1c40*/  ULEA UR33, UR4, UR13, 0x3 ;  /* 0x0000000d04217291 */ /* 0x000fe2000f8e18ff */
[----:B------:R-:W-:Y:S01]  /*1c50*/  @P3 MOV R2, 0xa000 ;  /* 0x0000a00000023802 */ /* 0x000fe20000000f00 */
[----:B--234-:R-:W-:Y:S10]  /*1c60*/  @P0 BRA `(.L_x_26) ;  /* 0x00000000000c0947 */ /* 0x01cff40003800000 */
[----:B------:R-:W-:-:S04]  /*1c70*/  SHF.L.U32 R3, R12, 0x1f, RZ ;  /* 0x0000001f0c037819 */ /* 0x000fc800000006ff */
[----:B------:R-:W2:Y:S02]  /*1c80*/  SYNCS.PHASECHK.TRANS64.TRYWAIT P0, [UR33+0x28], R3 ;  /* 0x00002803ff0075a7 */ /* 0x000ea40008001121 */
[----:B--2---:R-:W-:Y:S05]  /*1c90*/  @!P0 BRA `(.L_x_27) ;  /* 0x0000006400e88947 */ /* 0x004fea0003800000 */
.L_x_26:
[----:B------:R2:W-:Y:S01]  /*1ca0*/  @P3 SYNCS.ARRIVE.TRANS64 RZ, [UR33], R2 ;  /* 0x00000002ffff39a7 */ /* 0x0005e20008000021 */
[----:B------:R-:W-:Y:S02]  /*1cb0*/  ULOP3.LUT UR5, UR21, 0x2, URZ, 0xfc, !UPT ;  /* 0x0000000215057892 */ /* 0x000fe4000f8efcff */
[----:B------:R-:W-:Y:S02]  /*1cc0*/  UIADD3 UR16, UPT, UPT, UR16, 0x1, URZ ;  /* 0x0000000110107890 */ /* 0x000fe4000fffe0ff */
[----:B------:R-:W-:Y:S02]  /*1cd0*/  UISETP.NE.AND UP0, UPT, UR5, 0x2, UPT ;  /* 0x000000020500788c */ /* 0x000fe4000bf05270 */
[----:B------:R-:W-:-:S07]  /*1ce0*/  UISETP.NE.AND UP2, UPT, UR16, 0x1, UPT ;  /* 0x000000011000788c */ /* 0x000fce000bf45270 */
[----:B------:R-:W-:Y:S05]  /*1cf0*/  BRA.U UP0, `(.L_x_28) ;  /* 0x0000000100047547 */ /* 0x000fea000b800000 */
[----:B------:R-:W-:Y:S05]  /*1d00*/  BPT.TRAP 0x1 ;  /* 0x000000040000795c */ /* 0x000fea0000300000 */
.L_x_28:
[----:B------:R-:W-:Y:S04]  /*1d10*/  BSSY.RECONVERGENT B0, `(.L_x_29) ;  /* 0x0000003000007945 */ /* 0x000fe80003800200 */
[----:B------:R-:W-:Y:S05]  /*1d20*/  @!P2 BRA `(.L_x_30) ;  /* 0x000000000004a947 */ /* 0x000fea0003800000 */
[----:B------:R-:W-:Y:S05]  /*1d30*/  BPT.TRAP 0x1 ;  /* 0x000000040000795c */ /* 0x000fea0000300000 */
.L_x_30:
[----:B------:R-:W-:Y:S05]  /*1d40*/  BSYNC.RECONVERGENT B0 ;  /* 0x0000000000007941 */ /* 0x000fea0003800200 */
.L_x_29:
[----:B------:R-:W-:Y:S02]  /*1d50*/  UIADD3 UR5, UPT, UPT, UR4, 0x1, URZ ;  /* 0x0000000104057890 */ /* 0x000fe4000fffe0ff */
[----:B------:R-:W-:Y:S02]  /*1d60*/  ULEA UR32, UR4, UR28, 0xd ;  /* 0x0000001c04207291 */ /* 0x000fe4000f8e68ff */
[----:B------:R-:W-:Y:S02]  /*1d70*/  UISETP.NE.AND UP0, UPT, UR5, 0x5, UPT ;  /* 0x000000050500788c */ /* 0x000fe4000bf05270 */
[----:B------:R-:W-:Y:S02]  /*1d80*/  UIADD3 UR14, UP1, UPT, UR26, 0x80, URZ ;  /* 0x000000801a0e7890 */ /* 0x000fe4000ff3e0ff */
[----:B------:R-:W-:Y:S02]  /*1d90*/  USEL UR7, URZ, 0x1, UP0 ;  /* 0x00000001ff077887 */ /* 0x000fe40008000000 */
[----:B------:R-:W-:-:S02]  /*1da0*/  USEL UR6, UR5, URZ, UP0 ;  /* 0x000000ff05067287 */ /* 0x000fc40008000000 */
[----:B------:R-:W-:Y:S02]  /*1db0*/  ULEA UR8, UR4, UR13, 0xc ;  /* 0x0000000d04087291 */ /* 0x000fe4000f8e60ff */
[----:B------:R-:W-:Y:S01]  /*1dc0*/  ULEA UR5, UR6, UR13, 0x3 ;  /* 0x0000000d06057291 */ /* 0x000fe2000f8e18ff */
[----:B------:R-:W-:Y:S01]  /*1dd0*/  LOP3.LUT R12, R12, UR7, RZ, 0x3c, !PT ;  /* 0x000000070c0c7c12 */ /* 0x000fe2000f8e3cff */
[----:B------:R-:W-:Y:S02]  /*1de0*/  ULEA UR32, UR32, UR13, 0x1 ;  /* 0x0000000d20207291 */ /* 0x000fe4000f8e08ff */
[----:B------:R-:W-:Y:S01]  /*1df0*/  UIADD3 UR4, UP0, UPT, UR26, 0x180, URZ ;  /* 0x000001801a047890 */ /* 0x000fe2000ff1e0ff */
[----:B-1----:R-:W-:Y:S01]  /*1e00*/  SHF.L.U32 R0, R12, 0x1f, RZ ;  /* 0x0000001f0c007819 */ /* 0x002fe200000006ff */
[----:B------:R-:W-:Y:S02]  /*1e10*/  ULOP3.LUT UR33, UR33, 0xfefffff8, URZ, 0xc0, !UPT ;  /* 0xfefffff821217892 */ /* 0x000fe4000f8ec0ff */
[----:B------:R-:W-:Y:S01]  /*1e20*/  UIADD3.X UR15, UPT, UPT, URZ, UR27, URZ, UP1, !UPT ;  /* 0x0000001bff0f7290 */ /* 0x000fe20008ffe4ff */
[----:B------:R3:W4:Y:S01]  /*1e30*/  SYNCS.PHASECHK.TRANS64.TRYWAIT P0, [UR5+0x28], R0 ;  /* 0x00002800ff0075a7 */ /* 0x0007220008001105 */
[----:B------:R-:W-:-:S02]  /*1e40*/  UIADD3 UR32, UPT, UPT, UR32, 0x6400, URZ ;  /* 0x0000640020207890 */ /* 0x000fc4000fffe0ff */
[----:B------:R-:W-:Y:S02]  /*1e50*/  UPRMT UR7, URZ, 0x5410, UR24 ;  /* 0x00005410ff077896 */ /* 0x000fe40008000018 */
[----:B------:R-:W-:Y:S02]  /*1e60*/  UIADD3 UR8, UPT, UPT, UR8, 0x1a400, URZ ;  /* 0x0001a40008087890 */ /* 0x000fe4000fffe0ff */
[----:B------:R-:W-:Y:S01]  /*1e70*/  UIADD3.X UR5, UPT, UPT, URZ, UR27, URZ, UP0, !UPT ;  /* 0x0000001bff057290 */ /* 0x000fe200087fe4ff */
[----:B------:R-:W-:Y:S01]  /*1e80*/  UMOV UR18, 0x0 ;  /* 0x0000000000127882 */ /* 0x000fe20000000000 */
[----:B------:R-:W-:Y:S01]  /*1e90*/  UMOV UR19, 0x10000000 ;  /* 0x1000000000137882 */ /* 0x000fe20000000000 */
[----:B------:R-:W-:Y:S01]  /*1ea0*/  UMOV UR10, UR34 ;  /* 0x00000022000a7c82 */ /* 0x000fe20008000000 */
[----:B------:R-:W-:Y:S01]  /*1eb0*/  UMOV UR12, UR36 ;  /* 0x00000024000c7c82 */ /* 0x000fe20008000000 */
[----:B------:R-:W-:Y:S01]  /*1ec0*/  UMOV UR9, UR33 ;  /* 0x0000002100097c82 */ /* 0x000fe20008000000 */
[----:B------:R1:W-:Y:S03]  /*1ed0*/  UTMALDG.3D.MULTICAST.2CTA [UR32], [UR14], UR7, desc[UR18] ;  /* 0x000012200e0073b4 */ /* 0x0003e60008211807 */
[----:B------:R2:W-:Y:S01]  /*1ee0*/  UTMALDG.3D.2CTA [UR8], [UR4], desc[UR18] ;  /* 0x00001208040075b4 */ /* 0x0005e20008211000 */
[----:B-1----:R-:W-:Y:S01]  /*1ef0*/  UIADD3 UR34, UPT, UPT, UR34, 0x40, URZ ;  /* 0x0000004022227890 */ /* 0x002fe2000fffe0ff */
[----:B------:R-:W-:Y:S01]  /*1f00*/  UMOV UR7, UR29 ;  /* 0x0000001d00077c82 */ /* 0x000fe20008000000 */
[----:B--2---:R-:W-:Y:S01]  /*1f10*/  UMOV UR4, UR6 ;  /* 0x0000000600047c82 */ /* 0x004fe20008000000 */
[----:B------:R-:W-:Y:S09]  /*1f20*/  BRA.U UP2, `(.L_x_31) ;  /* 0xfffffffd02447547 */ /* 0x000ff2000b83ffff */
.L_x_25:
[----:B------:R-:W-:Y:S01]  /*1f30*/  ULEA UR4, UR6, UR13, 0x3 ;  /* 0x0000000d06047291 */ /* 0x000fe2000f8e18ff */
[----:B-1-3--:R-:W-:Y:S01]  /*1f40*/  SHF.L.U32 R0, R12, 0x1f, RZ ;  /* 0x0000001f0c007819 */ /* 0x00afe200000006ff */
[----:B------:R-:W-:Y:S01]  /*1f50*/  @!P1 SYNCS.ARRIVE.TRANS64.A1T0 RZ, [UR13+0x88], RZ ;  /* 0x000088ffffff99a7 */ /* 0x000fe2000810000d */
[----:B------:R-:W-:-:S06]  /*1f60*/  UISETP.GT.AND UP0, UPT, UR42, UR41, UPT ;  /* 0x000000292a00728c */ /* 0x000fcc000bf04270 */
[----:B--2-4-:R1:W2:Y:S03]  /*1f70*/  SYNCS.PHASECHK.TRANS64.TRYWAIT P0, [UR4+0x28], R0 ;  /* 0x00002800ff0075a7 */ /* 0x0142a60008001104 */
[----:B------:R-:W-:Y:S05]  /*1f80*/  BRA.U !UP0, `(.L_x_32) ;  /* 0x0000000108c07547 */ /* 0x000fea000b800000 */
[----:B------:R-:W-:Y:S01]  /*1f90*/  UIADD3 UR25, UPT, UPT, UR44, UR7, URZ ;  /* 0x000000072c197290 */ /* 0x000fe2000fffe0ff */
[----:B------:R-:W-:-:S11]  /*1fa0*/  UMOV UR4, UR6 ;  /* 0x0000000600047c82 */ /* 0x000fd60008000000 */
.L_x_38:
[----:B------:R-:W-:Y:S01]  /*1fb0*/  ULEA UR17, UR4, UR13, 0x3 ;  /* 0x0000000d04117291 */ /* 0x000fe2000f8e18ff */
[----:B--2---:R-:W-:Y:S01]  /*1fc0*/  @P3 MOV R2, 0xa000 ;  /* 0x0000a00000023802 */ /* 0x004fe20000000f00 */
[----:B--2-4-:R-:W-:Y:S10]  /*1fd0*/  @P0 BRA `(.L_x_33) ;  /* 0x00000000000c0947 */ /* 0x014ff40003800000 */
[----:B------:R-:W-:-:S04]  /*1fe0*/  SHF.L.U32 R3, R12, 0x1f, RZ ;  /* 0x0000001f0c037819 */ /* 0x000fc800000006ff */
[----:B------:R-:W2:Y:S02]  /*1ff0*/  SYNCS.PHASECHK.TRANS64.TRYWAIT P0, [UR17+0x28], R3 ;  /* 0x00002803ff0075a7 */ /* 0x000ea40008001111 */
[----:B--2---:R-:W-:Y:S05]  /*2000*/  @!P0 BRA `(.L_x_34) ;  /* 0x0000006400248947 */ /* 0x004fea0003800000 */
.L_x_33:
[----:B------:R2:W-:Y:S01]  /*2010*/  @P3 SYNCS.ARRIVE.TRANS64 RZ, [UR17], R2 ;  /* 0x00000002ffff39a7 */ /* 0x0005e20008000011 */
[----:B------:R-:W-:-:S04]  /*2020*/  ULOP3.LUT UR5, UR21, 0x2, URZ, 0xfc, !UPT ;  /* 0x0000000215057892 */ /* 0x000fc8000f8efcff */
[----:B------:R-:W-:-:S09]  /*2030*/  UISETP.NE.AND UP0, UPT, UR5, 0x2, UPT ;  /* 0x000000020500788c */ /* 0x000fd2000bf05270 */
[----:B------:R-:W-:Y:S05]  /*2040*/  BRA.U UP0, `(.L_x_35) ;  /* 0x0000000100047547 */ /* 0x000fea000b800000 */
[----:B------:R-:W-:Y:S05]  /*2050*/  BPT.TRAP 0x1 ;  /* 0x000000040000795c */ /* 0x000fea0000300000 */
.L_x_35:
[----:B------:R-:W-:Y:S04]  /*2060*/  BSSY.RECONVERGENT B0, `(.L_x_36) ;  /* 0x0000003000007945 */ /* 0x000fe80003800200 */
[----:B------:R-:W-:Y:S05]  /*2070*/  @!P2 BRA `(.L_x_37) ;  /* 0x000000000004a947 */ /* 0x000fea0003800000 */
[----:B------:R-:W-:Y:S05]  /*2080*/  BPT.TRAP 0x1 ;  /* 0x000000040000795c */ /* 0x000fea0000300000 */
.L_x_37:
[----:B------:R-:W-:Y:S05]  /*2090*/  BSYNC.RECONVERGENT B0 ;  /* 0x0000000000007941 */ /* 0x000fea0003800200 */
.L_x_36:
[----:B------:R-:W-:Y:S02]  /*20a0*/  UIADD3 UR5, UPT, UPT, UR4, 0x1, URZ ;  /* 0x0000000104057890 */ /* 0x000fe4000fffe0ff */
[----:B------:R-:W-:Y:S02]  /*20b0*/  UIADD3 UR14, UP1, UPT, UR26, 0x80, URZ ;  /* 0x000000801a0e7890 */ /* 0x000fe4000ff3e0ff */
[----:B------:R-:W-:Y:S02]  /*20c0*/  UISETP.NE.AND UP0, UPT, UR5, 0x5, UPT ;  /* 0x000000050500788c */ /* 0x000fe4000bf05270 */
[----:B------:R-:W-:Y:S02]  /*20d0*/  ULEA UR16, UR4, UR30, 0xe ;  /* 0x0000001e04107291 */ /* 0x000fe4000f8e70ff */
[----:B------:R-:W-:Y:S02]  /*20e0*/  USEL UR8, URZ, 0x1, UP0 ;  /* 0x00000001ff087887 */ /* 0x000fe40008000000 */
[----:B------:R-:W-:-:S02]  /*20f0*/  USEL UR6, UR5, URZ, UP0 ;  /* 0x000000ff05067287 */ /* 0x000fc40008000000 */
[----:B------:R-:W-:Y:S02]  /*2100*/  UIADD3 UR22, UP0, UPT, UR26, 0x180, URZ ;  /* 0x000001801a167890 */ /* 0x000fe4000ff1e0ff */
[----:B------:R-:W-:Y:S01]  /*2110*/  LOP3.LUT R12, R12, UR8, RZ, 0x3c, !PT ;  /* 0x000000080c0c7c12 */ /* 0x000fe2000f8e3cff */
[----:B------:R-:W-:Y:S02]  /*2120*/  ULEA UR8, UR4, UR13, 0xc ;  /* 0x0000000d04087291 */ /* 0x000fe4000f8e60ff */
[----:B------:R-:W-:Y:S01]  /*2130*/  ULEA UR5, UR6, UR13, 0x3 ;  /* 0x0000000d06057291 */ /* 0x000fe2000f8e18ff */
[----:B-1----:R-:W-:Y:S01]  /*2140*/  SHF.L.U32 R0, R12, 0x1f, RZ ;  /* 0x0000001f0c007819 */ /* 0x002fe200000006ff */
[----:B------:R-:W-:Y:S02]  /*2150*/  USHF.L.U32 UR18, UR7, 0x6, URZ ;  /* 0x0000000607127899 */ /* 0x000fe400080006ff */
[----:B------:R-:W-:Y:S02]  /*2160*/  ULOP3.LUT UR17, UR17, 0xfefffff8, URZ, 0xc0, !UPT ;  /* 0xfefffff811117892 */ /* 0x000fe4000f8ec0ff */
[----:B------:R-:W-:-:S02]  /*2170*/  UIADD3.X UR15, UPT, UPT, URZ, UR27, URZ, UP1, !UPT ;  /* 0x0000001bff0f7290 */ /* 0x000fc40008ffe4ff */
[----:B------:R-:W-:Y:S01]  /*2180*/  UPRMT UR4, URZ, 0x5410, UR24 ;  /* 0x00005410ff047896 */ /* 0x000fe20008000018 */
[----:B------:R3:W4:Y:S01]  /*2190*/  SYNCS.PHASECHK.TRANS64.TRYWAIT P0, [UR5+0x28], R0 ;  /* 0x00002800ff0075a7 */ /* 0x0007220008001105 */
[----:B------:R-:W-:Y:S02]  /*21a0*/  UIADD3 UR8, UPT, UPT, UR8, 0x1a400, URZ ;  /* 0x0001a40008087890 */ /* 0x000fe4000fffe0ff */
[----:B------:R-:W-:Y:S01]  /*21b0*/  UIADD3.X UR23, UPT, UPT, URZ, UR27, URZ, UP0, !UPT ;  /* 0x0000001bff177290 */ /* 0x000fe200087fe4ff */
[----:B------:R-:W-:Y:S01]  /*21c0*/  UMOV UR32, 0x0 ;  /* 0x0000000000207882 */ /* 0x000fe20000000000 */
[----:B------:R-:W-:Y:S01]  /*21d0*/  UMOV UR33, 0x10000000 ;  /* 0x1000000000217882 */ /* 0x000fe20000000000 */
[----:B------:R-:W-:Y:S01]  /*21e0*/  UMOV UR19, UR35 ;  /* 0x0000002300137c82 */ /* 0x000fe20008000000 */
[----:B------:R-:W-:Y:S01]  /*21f0*/  UMOV UR20, UR36 ;  /* 0x0000002400147c82 */ /* 0x000fe20008000000 */
[----:B------:R-:W-:Y:S01]  /*2200*/  UMOV UR12, UR36 ;  /* 0x00000024000c7c82 */ /* 0x000fe20008000000 */
[----:B------:R-:W-:Y:S01]  /*2210*/  UMOV UR9, UR17 ;  /* 0x0000001100097c82 */ /* 0x000fe20008000000 */
[----:B------:R-:W-:Y:S01]  /*2220*/  UMOV UR10, UR18 ;  /* 0x00000012000a7c82 */ /* 0x000fe20008000000 */
[----:B------:R1:W-:Y:S01]  /*2230*/  UTMALDG.3D.MULTICAST.2CTA [UR16], [UR14], UR4, desc[UR32] ;  /* 0x000020100e0073b4 */ /* 0x0003e20008211804 */
[----:B------:R-:W-:-:S04]  /*2240*/  UIADD3 UR7, UPT, UPT, UR7, 0x1, URZ ;  /* 0x0000000107077890 */ /* 0x000fc8000fffe0ff */
[----:B------:R-:W-:Y:S01]  /*2250*/  UISETP.NE.AND UP0, UPT, UR7, UR25, UPT ;  /* 0x000000190700728c */ /* 0x000fe2000bf05270 */
[----:B------:R3:W-:Y:S01]  /*2260*/  UTMALDG.3D.2CTA [UR8], [UR22], desc[UR32] ;  /* 0x00002008160075b4 */ /* 0x0007e20008211000 */
[----:B-1----:R-:W-:-:S07]  /*2270*/  UMOV UR4, UR6 ;  /* 0x0000000600047c82 */ /* 0x002fce0008000000 */
[----:B---3--:R-:W-:Y:S05]  /*2280*/  BRA.U UP0, `(.L_x_38) ;  /* 0xfffffffd00487547 */ /* 0x008fea000b83ffff */
.L_x_32:
[C---:B------:R-:W-:Y:S01]  /*2290*/  LEA R3, R11.reuse, UR13, 0x3 ;  /* 0x0000000d0b037c11 */ /* 0x040fe2000f8e18ff */
[----:B------:R-:W-:Y:S01]  /*22a0*/  NOP ;  /* 0x0000000000007918 */ /* 0x000fe20000000000 */
[----:B-1----:R-:W-:Y:S02]  /*22b0*/  SHF.L.U32 R0, R10, 0x1f, RZ ;  /* 0x0000001f0a007819 */ /* 0x002fe400000006ff */
[----:B------:R-:W-:Y:S02]  /*22c0*/  LEA R5, R11, UR13, 0x4 ;  /* 0x0000000d0b057c11 */ /* 0x000fe4000f8e20ff */
[----:B--2-4-:R-:W1:Y:S02]  /*22d0*/  SYNCS.PHASECHK.TRANS64.TRYWAIT P0, [R3+URZ+0x90], R0 ;  /* 0x00009000030075a7 */ /* 0x014e6400080011ff */
[----:B-1----:R-:W-:Y:S05]  /*22e0*/  @!P0 BRA `(.L_x_39) ;  /* 0x0000006000848947 */ /* 0x002fea0003800000 */
.L_x_137:
[----:B------:R-:W2:Y:S01]  /*22f0*/  LDS.128 R4, [R5+0x120] ;  /* 0x0001200005047984 */ /* 0x000ea20000000c00 */
[----:B------:R-:W-:Y:S01]  /*2300*/  UISETP.GE.AND UP0, UPT, UR40, 0x1, UPT ;  /* 0x000000012800788c */ /* 0x000fe2000bf06270 */
[----:B------:R-:W-:Y:S01]  /*2310*/  @!PT LDS RZ, [RZ] ;  /* 0x00000000fffff984 */ /* 0x000fe20000000800 */
[----:B------:R-:W-:Y:S01]  /*2320*/  @!PT LDS RZ, [RZ] ;  /* 0x00000000fffff984 */ /* 0x000fe20000000800 */
[----:B------:R-:W-:Y:S01]  /*2330*/  @!PT LDS RZ, [RZ] ;  /* 0x00000000fffff984 */ /* 0x000fe20000000800 */
[----:B------:R-:W-:Y:S01]  /*2340*/  @!PT LDS RZ, [RZ] ;  /* 0x00000000fffff984 */ /* 0x000fe20000000800 */
[----:B------:R3:W-:Y:S06]  /*2350*/  MEMBAR.ALL.CTA ;  /* 0x0000000000007992 */ /* 0x0007ec0000008000 */
[----:B---3--:R-:W3:Y:S01]  /*2360*/  FENCE.VIEW.ASYNC.S ;  /* 0x00000000000073c6 */ /* 0x008ee20000000000 */
[----:B--2---:R-:W-:-:S13]  /*2370*/  LOP3.LUT P0, RZ, R6, 0x1, RZ, 0xc0, !PT ;  /* 0x0000000106ff7812 */ /* 0x004fda000780c0ff */
[----:B---3--:R-:W-:Y:S01]  /*2380*/  VOTEU.ANY UP1, P0 ;  /* 0x0000000000ff7886 */ /* 0x008fe20000020100 */
[----:B------:R-:W-:-:S13]  /*2390*/  PLOP3.LUT P0, PT, PT, PT, UP1, 0x80, 0x8 ;  /* 0x000000000008781c */ /* 0x000fda0003f0f018 */
[----:B-1----:R-:W-:Y:S02]  /*23a0*/  @P0 LOP3.LUT R0, R5, 0xffff, RZ, 0xc0, !PT ;  /* 0x0000ffff05000812 */ /* 0x002fe400078ec0ff */
[----:B------:R-:W-:Y:S02]  /*23b0*/  @P0 MOV R2, R4 ;  /* 0x0000000400020202 */ /* 0x000fe40000000f00 */
[----:B------:R-:W-:Y:S01]  /*23c0*/  @P0 R2UR UR5, R0 ;  /* 0x00000000000502ca */ /* 0x000fe200000e0000 */
[----:B------:R-:W-:Y:S01]  /*23d0*/  VIADD R0, R3, 0xa0 ;  /* 0x000000a003007836 */ /* 0x000fe20000000000 */
[----:B------:R-:W-:Y:S02]  /*23e0*/  @P0 SHF.R.U32.HI R4, RZ, 0x10, R5 ;  /* 0x00000010ff040819 */ /* 0x000fe40000011605 */
[----:B------:R-:W-:Y:S02]  /*23f0*/  @P0 R2UR UR7, R2 ;  /* 0x00000000020702ca */ /* 0x000fe400000e0000 */
[----:B------:R-:W-:-:S02]  /*2400*/  PRMT R0, RZ, 0x654, R0 ;  /* 0x00000654ff007816 */ /* 0x000fc40000000000 */
[----:B------:R-:W-:Y:S02]  /*2410*/  @P0 R2UR UR4, R4 ;  /* 0x00000000040402ca */ /* 0x000fe400000e0000 */
[----:B------:R1:W-:Y:S03]  /*2420*/  SYNCS.ARRIVE.TRANS64.RED.A1T0 RZ, [R0+URZ], RZ ;  /* 0x000000ff00ff79a7 */ /* 0x0003e600081004ff */
[----:B------:R-:W-:-:S04]  /*2430*/  @UP1 UMOV UR31, UR5 ;  /* 0x00000005001f1c82 */ /* 0x000fc80008000000 */
[----:B------:R-:W-:-:S04]  /*2440*/  @UP1 UMOV UR37, UR7 ;  /* 0x0000000700251c82 */ /* 0x000fc80008000000 */
[----:B------:R-:W-:Y:S01]  /*2450*/  @UP1 UMOV UR36, UR4 ;  /* 0x0000000400241c82 */ /* 0x000fe20008000000 */
[----:B------:R-:W-:Y:S05]  /*2460*/  BRA.U !UP0, `(.L_x_40) ;  /* 0x0000000108d47547 */ /* 0x000fea000b800000 */
[----:B------:R-:W2:Y:S01]  /*2470*/  LDCU.128 UR16, c[0x0][0xb10] ;  /* 0x00016200ff1077ac */ /* 0x000ea20008000c00 */
[----:B------:R-:W3:Y:S01]  /*2480*/  LDCU UR12, c[0x0][0xb20] ;  /* 0x00016400ff0c77ac */ /* 0x000ee20008000800 */
[----:B------:R-:W4:Y:S01]  /*2490*/  LDCU UR20, c[0x0][0xb0c] ;  /* 0x00016180ff1477ac */ /* 0x000f220008000800 */
[----:B------:R-:W1:Y:S01]  /*24a0*/  LDCU.64 UR8, c[0x0][0xb28] ;  /* 0x00016500ff0877ac */ /* 0x000e620008000a00 */
[----:B------:R-:W-:Y:S02]  /*24b0*/  UISETP.NE.AND UP3, UPT, UR40, 0x1, UPT ;  /* 0x000000012800788c */ /* 0x000fe4000bf65270 */
[----:B--2---:R-:W-:Y:S02]  /*24c0*/  UIMAD.WIDE.U32 UR10, UR38, UR19, URZ ;  /* 0x00000013260a72a5 */ /* 0x004fe4000f8e00ff */
[----:B------:R-:W-:Y:S02]  /*24d0*/  UIMAD.WIDE.U32 UR4, UR39, UR16, URZ ;  /* 0x00000010270472a5 */ /* 0x000fe4000f8e00ff */
[----:B------:R-:W-:-:S02]  /*24e0*/  UISETP.NE.AND UP0, UPT, UR18, 0x1, UPT ;  /* 0x000000011200788c */ /* 0x000fc4000bf05270 */
[----:B------:R-:W-:Y:S01]  /*24f0*/  UIMAD.WIDE.U32 UR22, UR31, UR19, URZ ;  /* 0x000000131f1672a5 */ /* 0x000fe2000f8e00ff */
[----:B------:R-:W-:Y:S02]  /*2500*/  UMOV UR10, UR11 ;  /* 0x0000000b000a7c82 */ /* 0x000fe40008000000 */
[----:B------:R-:W-:Y:S01]  /*2510*/  UMOV UR4, UR5 ;  /* 0x0000000500047c82 */ /* 0x000fe20008000000 */
[----:B---3--:R-:W-:Y:S02]  /*2520*/  USHF.R.U32.HI UR10, URZ, UR12, UR10 ;  /* 0x0000000cff0a7299 */ /* 0x008fe4000801160a */
[----:B----4-:R-:W-:Y:S02]  /*2530*/  UISETP.NE.AND UP2, UPT, UR20, 0x1, UPT ;  /* 0x000000011400788c */ /* 0x010fe4000bf45270 */
[----:B------:R-:W-:Y:S02]  /*2540*/  USHF.R.U32.HI UR4, URZ, UR17, UR4 ;  /* 0x00000011ff047299 */ /* 0x000fe40008011604 */
[----:B------:R-:W-:-:S02]  /*2550*/  USEL UR5, UR38, UR10, !UP0 ;  /* 0x0000000a26057287 */ /* 0x000fc4000c000000 */
[----:B------:R-:W-:Y:S02]  /*2560*/  USEL UR7, UR39, UR4, !UP2 ;  /* 0x0000000427077287 */ /* 0x000fe4000d000000 */
[----:B-1----:R-:W-:Y:S01]  /*2570*/  UIMAD.WIDE.U32 UR10, UR5, UR8, URZ ;  /* 0x00000008050a72a5 */ /* 0x002fe2000f8e00ff */
[----:B------:R-:W-:Y:S01]  /*2580*/  UMOV UR4, UR23 ;  /* 0x0000001700047c82 */ /* 0x000fe20008000000 */
[----:B------:R-:W-:Y:S02]  /*2590*/  UIMAD.WIDE.U32 UR14, UR37, UR16, URZ ;  /* 0x00000010250e72a5 */ /* 0x000fe4000f8e00ff */
[----:B------:R-:W-:-:S03]  /*25a0*/  UIMAD.WIDE.U32 UR22, UR7, UR8, URZ ;  /* 0x00000008071672a5 */ /* 0x000fc6000f8e00ff */
[----:B------:R-:W-:Y:S01]  /*25b0*/  UMOV UR10, UR11 ;  /* 0x0000000b000a7c82 */ /* 0x000fe20008000000 */
[----:B------:R-:W-:Y:S02]  /*25c0*/  USHF.R.U32.HI UR4, URZ, UR12, UR4 ;  /* 0x0000000cff047299 */ /* 0x000fe40008011604 */
[----:B------:R-:W-:Y:S01]  /*25d0*/  @UP3 USHF.R.U32.HI UR5, URZ, UR9, UR10 ;  /* 0x00000009ff053299 */ /* 0x000fe2000801160a */
[----:B------:R-:W-:Y:S01]  /*25e0*/  UMOV UR14, UR15 ;  /* 0x0000000f000e7c82 */ /* 0x000fe20008000000 */
[----:B------:R-:W-:Y:S01]  /*25f0*/  UMOV UR22, UR23 ;  /* 0x0000001700167c82 */ /* 0x000fe20008000000 */
[----:B------:R-:W-:Y:S02]  /*2600*/  USHF.R.U32.HI UR17, URZ, UR17, UR14 ;  /* 0x00000011ff117299 */ /* 0x000fe4000801160e */
[----:B------:R-:W-:Y:S02]  /*2610*/  USEL UR4, UR31, UR4, !UP0 ;  /* 0x000000041f047287 */ /* 0x000fe4000c000000 */
[----:B------:R-:W-:-:S02]  /*2620*/  @UP3 USHF.R.U32.HI UR7, URZ, UR9, UR22 ;  /* 0x00000009ff073299 */ /* 0x000fc40008011616 */
[----:B------:R-:W-:Y:S02]  /*2630*/  UIMAD UR10, UR40, UR5, URZ ;  /* 0x00000005280a72a4 */ /* 0x000fe4000f8e02ff */
[----:B------:R-:W-:Y:S02]  /*2640*/  USEL UR5, UR37, UR17, !UP2 ;  /* 0x0000001125057287 */ /* 0x000fe4000d000000 */
[----:B------:R-:W-:Y:S02]  /*2650*/  UIMAD UR12, UR40, UR7, URZ ;  /* 0x00000007280c72a4 */ /* 0x000fe4000f8e02ff */
[----:B------:R-:W-:Y:S02]  /*2660*/  UISETP.GE.AND UP0, UPT, UR4, UR10, UPT ;  /* 0x0000000a0400728c */ /* 0x000fe4000bf06270 */
[----:B------:R-:W-:Y:S02]  /*2670*/  UIMAD.WIDE.U32 UR10, UR4, UR8, URZ ;  /* 0x00000008040a72a5 */ /* 0x000fe4000f8e00ff */
[----:B------:R-:W-:-:S02]  /*2680*/  UISETP.GE.OR UP0, UPT, UR5, UR12, UP0 ;  /* 0x0000000c0500728c */ /* 0x000fc40008706670 */
[----:B------:R-:W-:Y:S02]  /*2690*/  UIMAD.WIDE.U32 UR14, UR5, UR8, URZ ;  /* 0x00000008050e72a5 */ /* 0x000fe4000f8e00ff */
[----:B------:R-:W-:Y:S01]  /*26a0*/  UIADD3 UR12, UPT, UPT, -UR5, URZ, URZ ;  /* 0x000000ff050c7290 */ /* 0x000fe2000fffe1ff */
[----:B------:R-:W-:Y:S01]  /*26b0*/  UMOV UR10, UR11 ;  /* 0x0000000b000a7c82 */ /* 0x000fe20008000000 */
[----:B------:R-:W-:Y:S02]  /*26c0*/  UIADD3 UR11, UPT, UPT, -UR4, URZ, URZ ;  /* 0x000000ff040b7290 */ /* 0x000fe4000fffe1ff */
[----:B------:R-:W-:-:S03]  /*26d0*/  USHF.R.U32.HI UR10, URZ, UR9, UR10 ;  /* 0x00000009ff0a7299 */ /* 0x000fc6000801160a */
[----:B------:R-:W-:Y:S01]  /*26e0*/  @!UP0 UMOV UR8, UR15 ;  /* 0x0000000f00088c82 */ /* 0x000fe20008000000 */
[----:B------:R-:W-:Y:S02]  /*26f0*/  UIMAD UR11, UR18, UR11, UR31 ;  /* 0x0000000b120b72a4 */ /* 0x000fe4000f8e021f */
[----:B------:R-:W-:Y:S02]  /*2700*/  USEL UR10, UR4, UR10, !UP3 ;  /* 0x0000000a040a7287 */ /* 0x000fe4000d800000 */
[----:B------:R-:W-:Y:S02]  /*2710*/  @!UP0 USHF.R.U32.HI UR8, URZ, UR9, UR8 ;  /* 0x00000009ff088299 */ /* 0x000fe40008011608 */
[----:B------:R-:W-:Y:S02]  /*2720*/  UIADD3 UR9, UPT, UPT, -UR10, URZ, URZ ;  /* 0x000000ff0a097290 */ /* 0x000fe4000fffe1ff */
[----:B------:R-:W-:Y:S02]  /*2730*/  @!UP0 USEL UR8, UR5, UR8, !UP3 ;  /* 0x0000000805088287 */ /* 0x000fe4000d800000 */
[----:B------:R-:W-:-:S02]  /*2740*/  UIMAD UR9, UR40, UR9, UR4 ;  /* 0x00000009280972a4 */ /* 0x000fc4000f8e0204 */
[----:B------:R-:W-:Y:S02]  /*2750*/  @!UP0 UIADD3 UR10, UPT, UPT, UR10, -UR8, URZ ;  /* 0x800000080a0a8290 */ /* 0x000fe4000fffe0ff */
[----:B------:R-:W-:Y:S02]  /*2760*/  @!UP0 UIMAD UR8, UR9, UR7, UR8 ;  /* 0x00000007090882a4 */ /* 0x000fe4000f8e0208 */
[----:B------:R-:W-:Y:S02]  /*2770*/  @!UP0 UIMAD UR4, UR40, UR10, UR5 ;  /* 0x0000000a280482a4 */ /* 0x000fe4000f8e0205 */
[----:B------:R-:W-:Y:S02]  /*2780*/  UIMAD UR7, UR20, UR12, UR37 ;  /* 0x0000000c140772a4 */ /* 0x000fe4000f8e0225 */
[----:B------:R-:W-:Y:S01]  /*2790*/  UIMAD UR31, UR4, UR18, UR11 ;  /* 0x00000012041f72a4 */ /* 0x000fe2000f8e020b */
[----:B------:R-:W-:Y:S02]  /*27a0*/  @!UP0 UMOV UR5, UR8 ;  /* 0x0000000800058c82 */ /* 0x000fe40008000000 */
[----:B------:R-:W-:-:S12]  /*27b0*/  UIMAD UR37, UR5, UR20, UR7 ;  /* 0x00000014052572a4 */ /* 0x000fd8000f8e0207 */
.L_x_40:
[----:B------:R-:W2:Y:S02]  /*27c0*/  LDCU UR4, c[0x0][0xb30] ;  /* 0x00016600ff0477ac */ /* 0x000ea40008000800 */
[----:B--2---:R-:W-:-:S09]  /*27d0*/  UISETP.NE.AND UP0, UPT, UR4, 0x1, UPT ;  /* 0x000000010400788c */ /* 0x004fd2000bf05270 */
[----:B------:R-:W-:Y:S05]  /*27e0*/  BRA.U UP0, `(.L_x_41) ;  /* 0x0000000100447547 */ /* 0x000fea000b800000 */
[----:B------:R-:W2:Y:S01]  /*27f0*/  LDCU.128 UR16, c[0x0][0xb10] ;  /* 0x00016200ff1077ac */ /* 0x000ea20008000c00 */
[----:B------:R-:W3:Y:S01]  /*2800*/  LDCU UR10, c[0x0][0xb0c] ;  /* 0x00016180ff0a77ac */ /* 0x000ee20008000800 */
[----:B------:R-:W4:Y:S01]  /*2810*/  LDCU UR7, c[0x0][0xb20] ;  /* 0x00016400ff0777ac */ /* 0x000f220008000800 */
[----:B--2---:R-:W-:Y:S02]  /*2820*/  UIMAD.WIDE.U32 UR8, UR37, UR16, URZ ;  /* 0x00000010250872a5 */ /* 0x004fe4000f8e00ff */
[----:B------:R-:W-:Y:S02]  /*2830*/  UIMAD.WIDE.U32 UR4, UR31, UR19, URZ ;  /* 0x000000131f0472a5 */ /* 0x000fe4000f8e00ff */
[----:B---3--:R-:W-:Y:S02]  /*2840*/  UISETP.NE.AND UP2, UPT, UR10, 0x1, UPT ;  /* 0x000000010a00788c */ /* 0x008fe4000bf45270 */
[----:B------:R-:W-:Y:S01]  /*2850*/  UISETP.NE.AND UP0, UPT, UR18, 0x1, UPT ;  /* 0x000000011200788c */ /* 0x000fe2000bf05270 */
[----:B------:R-:W-:-:S02]  /*2860*/  UMOV UR8, UR9 ;  /* 0x0000000900087c82 */ /* 0x000fc40008000000 */
[----:B------:R-:W-:Y:S01]  /*2870*/  UMOV UR4, UR5 ;  /* 0x0000000500047c82 */ /* 0x000fe20008000000 */
[----:B------:R-:W-:Y:S02]  /*2880*/  USHF.R.U32.HI UR17, URZ, UR17, UR8 ;  /* 0x00000011ff117299 */ /* 0x000fe40008011608 */
[----:B----4-:R-:W-:Y:S02]  /*2890*/  USHF.R.U32.HI UR4, URZ, UR7, UR4 ;  /* 0x00000007ff047299 */ /* 0x010fe40008011604 */
[----:B------:R-:W-:Y:S02]  /*28a0*/  USEL UR5, UR37, UR17, !UP2 ;  /* 0x0000001125057287 */ /* 0x000fe4000d000000 */
[----:B------:R-:W-:-:S04]  /*28b0*/  USEL UR4, UR31, UR4, !UP0 ;  /* 0x000000041f047287 */ /* 0x000fc8000c000000 */
[----:B------:R-:W-:Y:S02]  /*28c0*/  UIADD3 UR7, UPT, UPT, UR5, -UR4, URZ ;  /* 0x8000000405077290 */ /* 0x000fe4000fffe0ff */
[----:B------:R-:W-:Y:S02]  /*28d0*/  UIADD3 UR4, UPT, UPT, -UR5, UR4, URZ ;  /* 0x0000000405047290 */ /* 0x000fe4000fffe1ff */
[----:B------:R-:W-:Y:S02]  /*28e0*/  UIMAD UR31, UR7, UR18, UR31 ;  /* 0x00000012071f72a4 */ /* 0x000fe4000f8e021f */
[----:B------:R-:W-:-:S12]  /*28f0*/  UIMAD UR37, UR4, UR10, UR37 ;  /* 0x0000000a042572a4 */ /* 0x000fd8000f8e0225 */
.L_x_41:
[----:B------:R-:W-:Y:S01]  /*2900*/  VIADD R11, R11, 0x1 ;  /* 0x000000010b0b7836 */ /* 0x000fe20000000000 */
[----:B------:R-:W-:Y:S02]  /*2910*/  R2UR UR5, R87 ;  /* 0x00000000570572ca */ /* 0x000fe400000e0000 */
[----:B------:R-:W-:Y:S02]  /*2920*/  R2UR UR4, R86 ;  /* 0x00000000560472ca */ /* 0x000fe400000e0000 */
[C---:B------:R-:W-:Y:S02]  /*2930*/  ISETP.NE.AND P0, PT, R11.reuse, 0x2, PT ;  /* 0x000000020b00780c */ /* 0x040fe40003f05270 */
[----:B------:R-:W-:Y:S02]  /*2940*/  PLOP3.LUT P1, PT, PT, PT, PT, 0x80, 0x8 ;  /* 0x000000000008781c */ /* 0x000fe40003f2f070 */
[----:B------:R-:W-:Y:S02]  /*2950*/  SEL R3, RZ, 0x1, P0 ;  /* 0x00000001ff037807 */ /* 0x000fe40000000000 */
[----:B------:R-:W-:-:S02]  /*2960*/  SEL R11, R11, RZ, P0 ;  /* 0x000000ff0b0b7207 */ /* 0x000fc40000000000 */
[----:B------:R-:W-:Y:S01]  /*2970*/  LOP3.LUT R10, R10, R3, RZ, 0x3c, !PT ;  /* 0x000000030a0a7212 */ /* 0x000fe200078e3cff */
[----:B------:R-:W-:Y:S02]  /*2980*/  UIADD3 UR25, UPT, UPT, UR37, UR5, URZ ;  /* 0x0000000525197290 */ /* 0x000fe4000fffe0ff */
[----:B------:R-:W-:Y:S01]  /*2990*/  UIADD3 UR32, UPT, UPT, UR31, UR4, URZ ;  /* 0x000000041f207290 */ /* 0x000fe2000fffe0ff */
[----:B------:R-:W-:Y:S11]  /*29a0*/  BRA.U UP1, `(.L_x_42) ;  /* 0xfffffff101387547 */ /* 0x000ff6000b83ffff */
[----:B------:R-:W-:Y:S01]  /*29b0*/  UIADD3 UR13, UPT, UPT, UR13, 0x28, URZ ;  /* 0x000000280d0d7890 */ /* 0x000fe2000fffe0ff */
[----:B------:R-:W-:-:S03]  /*29c0*/  SHF.L.U32 R3, R12, 0x1f, RZ ;  /* 0x0000001f0c037819 */ /* 0x000fc600000006ff */
[----:B------:R-:W-:-:S09]  /*29d0*/  ULEA UR4, UR6, UR13, 0x3 ;  /* 0x0000000d06047291 */ /* 0x000fd2000f8e18ff */
[----:B------:R-:W2:Y:S02]  /*29e0*/  SYNCS.PHASECHK.TRANS64.TRYWAIT P0, [UR4], R3 ;  /* 0x00000003ff0075a7 */ /* 0x000ea40008001104 */
[----:B--2---:R-:W-:Y:S05]  /*29f0*/  @!P0 BRA `(.L_x_43) ;  /* 0x0000005800d48947 */ /* 0x004fea0003800000 */
.L_x_139:
[----:B------:R-:W-:-:S04]  /*2a00*/  UIADD3 UR4, UPT, UPT, UR6, 0x1, URZ ;  /* 0x0000000106047890 */ /* 0x000fc8000fffe0ff */
[----:B------:R-:W-:-:S04]  /*2a10*/  UISETP.NE.AND UP0, UPT, UR4, 0x5, UPT ;  /* 0x000000050400788c */ /* 0x000fc8000bf05270 */
[----:B------:R-:W-:Y:S02]  /*2a20*/  USEL UR6, URZ, 0x1, UP0 ;  /* 0x00000001ff067887 */ /* 0x000fe40008000000 */
[----:B------:R-:W-:-:S04]  /*2a30*/  USEL UR4, UR4, URZ, UP0 ;  /* 0x000000ff04047287 */ /* 0x000fc80008000000 */
[----:B------:R-:W-:Y:S01]  /*2a40*/  ULEA UR5, UR4, UR13, 0x3 ;  /* 0x0000000d04057291 */ /* 0x000fe2000f8e18ff */
[----:B------:R-:W-:-:S04]  /*2a50*/  LOP3.LUT R2, R12, UR6, RZ, 0x3c, !PT ;  /* 0x000000060c027c12 */ /* 0x000fc8000f8e3cff */
[----:B-1----:R-:W-:-:S04]  /*2a60*/  SHF.L.U32 R3, R2, 0x1f, RZ ;  /* 0x0000001f02037819 */ /* 0x002fc800000006ff */
[----:B------:R-:W1:Y:S02]  /*2a70*/  SYNCS.PHASECHK.TRANS64.TRYWAIT P0, [UR5], R3 ;  /* 0x00000003ff0075a7 */ /* 0x000e640008001105 */
[----:B-1----:R-:W-:Y:S05]  /*2a80*/  @!P0 BRA `(.L_x_44) ;  /* 0x0000005800c88947 */ /* 0x002fea0003800000 */
.L_x_141:
        /* <DEDUP_REMOVED lines=9> */
.L_x_143:
        /* <DEDUP_REMOVED lines=9> */
.L_x_145:
[----:B------:R-:W-:-:S04]  /*2bb0*/  UIADD3 UR4, UPT, UPT, UR4, 0x1, URZ ;  /* 0x0000000104047890 */ /* 0x000fc8000fffe0ff */
[----:B------:R-:W-:-:S04]  /*2bc0*/  UISETP.NE.AND UP0, UPT, UR4, 0x5, UPT ;  /* 0x000000050400788c */ /* 0x000fc8000bf05270 */
[----:B------:R-:W-:Y:S02]  /*2bd0*/  USEL UR5, URZ, 0x1, UP0 ;  /* 0x00000001ff057887 */ /* 0x000fe40008000000 */
[----:B------:R-:W-:-:S04]  /*2be0*/  USEL UR4, UR4, URZ, UP0 ;  /* 0x000000ff04047287 */ /* 0x000fc80008000000 */
[----:B------:R-:W-:Y:S01]  /*2bf0*/  ULEA UR4, UR4, UR13, 0x3 ;  /* 0x0000000d04047291 */ /* 0x000fe2000f8e18ff */
[----:B-1----:R-:W-:-:S04]  /*2c00*/  LOP3.LUT R3, R2, UR5, RZ, 0x3c, !PT ;  /* 0x0000000502037c12 */ /* 0x002fc8000f8e3cff */
[----:B------:R-:W-:Y:S01]  /*2c10*/  SHF.L.U32 R3, R3, 0x1f, RZ ;  /* 0x0000001f03037819 */ /* 0x000fe200000006ff */
[----:B------:R-:W-:-:S07]  /*2c20*/  IMAD.U32 R0, RZ, RZ, UR4 ;  /* 0x00000004ff007e24 */ /* 0x000fce000f8e00ff */
.L_x_47:
[----:B-1----:R1:W2:Y:S02]  /*2c30*/  SYNCS.PHASECHK.TRANS64.TRYWAIT P0, [R0+URZ], R3 ;  /* 0x00000003000075a7 */ /* 0x0022a400080011ff */
[----:B--2---:R-:W-:Y:S05]  /*2c40*/  @!P0 NANOSLEEP.SYNCS 0x989680 ;  /* 0x009896800000895d */ /* 0x004fea0003900000 */
[----:B------:R-:W2:Y:S02]  /*2c50*/  @!P0 SYNCS.PHASECHK.TRANS64 P0, [R0+URZ], R3 ;  /* 0x00000003000085a7 */ /* 0x000ea400080010ff */
[----:B--2---:R-:W-:Y:S05]  /*2c60*/  @P0 EXIT ;  /* 0x000000000000094d */ /* 0x004fea0003800000 */
[----:B------:R-:W-:Y:S05]  /*2c70*/  BRA `(.L_x_47) ;  /* 0xfffffffc00ec7947 */ /* 0x000fea000383ffff */
.L_x_22:
[----:B------:R-:W1:Y:S02]  /*2c80*/  S2UR UR4, SR_CgaCtaId ;  /* 0x00000000000479c3 */ /* 0x000e640000008800 */
[----:B-1----:R-:W-:-:S04]  /*2c90*/  UISETP.NE.AND UP0, UPT, UR4, URZ, UPT ;  /* 0x000000ff0400728c */ /* 0x002fc8000bf05270 */
[----:B------:R-:W-:-:S09]  /*2ca0*/  UISETP.NE.OR UP0, UPT, UR13, 0x1, UP0 ;  /* 0x000000010d00788c */ /* 0x000fd20008705670 */
[----:B------:R-:W-:Y:S05]  /*2cb0*/  BRA.U UP0, `(.L_x_48) ;  /* 0x00000005004c7547 */ /* 0x000fea000b800000 */
[----:B------:R-:W1:Y:S01]  /*2cc0*/  S2UR UR5, SR_CgaCtaId ;  /* 0x00000000000579c3 */ /* 0x000e620000008800 */
[----:B------:R-:W-:Y:S01]  /*2cd0*/  UMOV UR4, 0x400 ;  /* 0x0000040000047882 */ /* 0x000fe20000000000 */
[----:B------:R-:W-:Y:S01]  /*2ce0*/  ISETP.GE.U32.AND P2, PT, R3, 0x4, PT ;  /* 0x000000040300780c */ /* 0x000fe20003f46070 */
[----:B------:R-:W-:Y:S01]  /*2cf0*/  IMAD.MOV.U32 R12, RZ, RZ, 0x1 ;  /* 0x00000001ff0c7424 */ /* 0x000fe200078e00ff */
[----:B------:R-:W-:Y:S02]  /*2d00*/  CS2R R10, SRZ ;  /* 0x00000000000a7805 */ /* 0x000fe4000001ff00 */
[----:B------:R-:W-:Y:S01]  /*2d10*/  CS2R R8, SRZ ;  /* 0x0000000000087805 */ /* 0x000fe2000001ff00 */
[----:B-1----:R-:W-:-:S03]  /*2d20*/  ULEA UR6, UR5, UR4, 0x18 ;  /* 0x0000000405067291 */ /* 0x002fc6000f8ec0ff */
[----:B------:R-:W-:-:S09]  /*2d30*/  UMOV UR5, URZ ;  /* 0x000000ff00057c82 */ /* 0x000fd20008000000 */
.L_x_52:
[----:B------:R-:W-:Y:S02]  /*2d40*/  LEA R0, R8, UR6, 0x3 ;  /* 0x0000000608007c11 */ /* 0x000fe4000f8e18ff */
[----:B------:R-:W-:-:S03]  /*2d50*/  SHF.L.U32 R5, R9, 0x1f, RZ ;  /* 0x0000001f09057819 */ /* 0x000fc600000006ff */
[----:B------:R-:W-:Y:S01]  /*2d60*/  VIADD R4, R0, 0x100 ;  /* 0x0000010000047836 */ /* 0x000fe20000000000 */
[----:B------:R-:W1:Y:S02]  /*2d70*/  SYNCS.PHASECHK.TRANS64.TRYWAIT P0, [R0+URZ+0xf0], R5 ;  /* 0x0000f005000075a7 */ /* 0x000e6400080011ff */
[----:B-1----:R-:W-:Y:S05]  /*2d80*/  @!P0 BRA `(.L_x_49) ;  /* 0x0000005800508947 */ /* 0x002fea0003800000 */
.L_x_146:
[----:B------:R-:W-:Y:S01]  /*2d90*/  ULEA UR4, UR5, UR6, 0x3 ;  /* 0x0000000605047291 */ /* 0x000fe2000f8e18ff */
[----:B------:R-:W-:Y:S01]  /*2da0*/  PRMT R4, RZ, 0x654, R4 ;  /* 0x00000654ff047816 */ /* 0x000fe20000000004 */
[----:B-1----:R-:W-:Y:S01]  /*2db0*/  @!P2 IMAD.MOV.U32 R5, RZ, RZ, 0x10 ;  /* 0x00000010ff05a424 */ /* 0x002fe200078e00ff */
[----:B------:R-:W-:Y:S01]  /*2dc0*/  SHF.L.U32 R7, R12, 0x1f, RZ ;  /* 0x0000001f0c077819 */ /* 0x000fe200000006ff */
[----:B------:R-:W-:Y:S01]  /*2dd0*/  UIADD3 UR7, UPT, UPT, UR4, 0x90, URZ ;  /* 0x0000009004077890 */ /* 0x000fe2000fffe0ff */
[----:B------:R1:W-:Y:S05]  /*2de0*/  SYNCS.ARRIVE.TRANS64.RED.A1T0 RZ, [R4+URZ], RZ ;  /* 0x000000ff04ff79a7 */ /* 0x0003ea00081004ff */
[----:B------:R-:W-:Y:S01]  /*2df0*/  IMAD.U32 R0, RZ, RZ, UR7 ;  /* 0x00000007ff007e24 */ /* 0x000fe2000f8e00ff */
[----:B------:R-:W2:Y:S04]  /*2e00*/  SYNCS.PHASECHK.TRANS64.TRYWAIT P0, [UR4+0xa0], R7 ;  /* 0x0000a007ff0075a7 */ /* 0x000ea80008001104 */
[----:B------:R-:W-:Y:S01]  /*2e10*/  PRMT R13, R3, 0x654, R0 ;  /* 0x00000654030d7816 */ /* 0x000fe20000000000 */
[----:B-12---:R-:W-:Y:S06]  /*2e20*/  @!P0 BRA `(.L_x_50) ;  /* 0x00000058003c8947 */ /* 0x006fec0003800000 */
.L_x_148:
[----:B------:R-:W-:Y:S01]  /*2e30*/  ULEA UR8, UR5, UR6, 0x4 ;  /* 0x0000000605087291 */ /* 0x000fe2000f8e20ff */
[----:B------:R-:W-:Y:S01]  /*2e40*/  SEL R2, R13, R2, !P2 ;  /* 0x000000020d027207 */ /* 0x000fe20005000000 */
[----:B------:R-:W-:Y:S01]  /*2e50*/  UIADD3 UR9, UPT, UPT, UR4, 0x90, URZ ;  /* 0x0000009004097890 */ /* 0x000fe2000fffe0ff */
[----:B-1----:R-:W-:Y:S01]  /*2e60*/  LEA R0, R11, UR6, 0x3 ;  /* 0x000000060b007c11 */ /* 0x002fe2000f8e18ff */
[----:B------:R-:W-:Y:S01]  /*2e70*/  UIADD3 UR8, UPT, UPT, UR8, 0x120, URZ ;  /* 0x0000012008087890 */ /* 0x000fe2000fffe0ff */
[----:B------:R1:W-:Y:S01]  /*2e80*/  @!P2 SYNCS.ARRIVE.TRANS64.RED RZ, [R2+URZ], R5 ;  /* 0x0000000502ffa9a7 */ /* 0x0003e200080004ff */
[----:B------:R-:W-:Y:S01]  /*2e90*/  UIADD3 UR4, UPT, UPT, UR5, 0x1, URZ ;  /* 0x0000000105047890 */ /* 0x000fe2000fffe0ff */
[----:B------:R-:W-:-:S03]  /*2ea0*/  VIADD R8, R8, 0x1 ;  /* 0x0000000108087836 */ /* 0x000fc60000000000 */
[----:B------:R-:W-:Y:S02]  /*2eb0*/  UISETP.NE.AND UP0, UPT, UR4, 0x2, UPT ;  /* 0x000000020400788c */ /* 0x000fe4000bf05270 */
[----:B------:R-:W-:Y:S01]  /*2ec0*/  ISETP.NE.AND P0, PT, R8, 0x2, PT ;  /* 0x000000020800780c */ /* 0x000fe20003f05270 */
[----:B------:R-:W-:Y:S06]  /*2ed0*/  UGETNEXTWORKID.BROADCAST [UR8], [UR9] ;  /* 0x00000000080073ca */ /* 0x000fec0008000100 */
[----:B------:R-:W-:Y:S02]  /*2ee0*/  USEL UR7, URZ, 0x1, UP0 ;  /* 0x00000001ff077887 */ /* 0x000fe40008000000 */
[----:B------:R-:W-:-:S04]  /*2ef0*/  USEL UR5, UR4, URZ, UP0 ;  /* 0x000000ff04057287 */ /* 0x000fc80008000000 */
[----:B------:R-:W-:Y:S02]  /*2f00*/  LOP3.LUT R12, R12, UR7, RZ, 0x3c, !PT ;  /* 0x000000070c0c7c12 */ /* 0x000fe4000f8e3cff */
[----:B-1----:R-:W-:-:S04]  /*2f10*/  SHF.L.U32 R5, R10, 0x1f, RZ ;  /* 0x0000001f0a057819 */ /* 0x002fc800000006ff */
[----:B------:R-:W1:Y:S02]  /*2f20*/  SYNCS.PHASECHK.TRANS64.TRYWAIT P1, [R0+URZ+0x90], R5 ;  /* 0x00009005000075a7 */ /* 0x000e6400080211ff */
[----:B-1----:R-:W-:Y:S05]  /*2f30*/  @!P1 BRA `(.L_x_51) ;  /* 0x0000005800109947 */ /* 0x002fea0003800000 */
.L_x_149:
[C---:B------:R-:W-:Y:S01]  /*2f40*/  LEA R4, R11.reuse, UR6, 0x4 ;  /* 0x000000060b047c11 */ /* 0x040fe2000f8e20ff */
[----:B-1----:R-:W-:Y:S01]  /*2f50*/  VIADD R0, R0, 0xa0 ;  /* 0x000000a000007836 */ /* 0x002fe20000000000 */
[----:B------:R-:W-:Y:S01]  /*2f60*/  SEL R8, R8, RZ, P0 ;  /* 0x000000ff08087207 */ /* 0x000fe20000000000 */
[----:B------:R-:W-:-:S03]  /*2f70*/  VIADD R11, R11, 0x1 ;  /* 0x000000010b0b7836 */ /* 0x000fc60000000000 */
[----:B------:R-:W1:Y:S01]  /*2f80*/  LDS.128 R4, [R4+0x120] ;  /* 0x0001200004047984 */ /* 0x000e620000000c00 */
[----:B------:R-:W-:Y:S02]  /*2f90*/  PRMT R0, RZ, 0x654, R0 ;  /* 0x00000654ff007816 */ /* 0x000fe40000000000 */
[C---:B------:R-:W-:Y:S01]  /*2fa0*/  ISETP.NE.AND P1, PT, R11.reuse, 0x2, PT ;  /* 0x000000020b00780c */ /* 0x040fe20003f25270 */
[----:B------:R-:W-:Y:S01]  /*2fb0*/  @!PT LDS RZ, [RZ] ;  /* 0x00000000fffff984 */ /* 0x000fe20000000800 */
[----:B------:R-:W-:Y:S01]  /*2fc0*/  @!PT LDS RZ, [RZ] ;  /* 0x00000000fffff984 */ /* 0x000fe20000000800 */
[----:B------:R-:W-:Y:S01]  /*2fd0*/  @!PT LDS RZ, [RZ] ;  /* 0x00000000fffff984 */ /* 0x000fe20000000800 */
[----:B------:R-:W-:Y:S01]  /*2fe0*/  @!PT LDS RZ, [RZ] ;  /* 0x00000000fffff984 */ /* 0x000fe20000000800 */
[----:B------:R2:W-:Y:S06]  /*2ff0*/  MEMBAR.ALL.CTA ;  /* 0x0000000000007992 */ /* 0x0005ec0000008000 */
[----:B--2---:R-:W2:Y:S01]  /*3000*/  FENCE.VIEW.ASYNC.S ;  /* 0x00000000000073c6 */ /* 0x004ea20000000000 */
[----:B------:R-:W-:Y:S01]  /*3010*/  SEL R11, R11, RZ, P1 ;  /* 0x000000ff0b0b7207 */ /* 0x000fe20000800000 */
[----:B--2---:R2:W-:Y:S01]  /*3020*/  SYNCS.ARRIVE.TRANS64.RED.A1T0 RZ, [R0+URZ], RZ ;  /* 0x000000ff00ff79a7 */ /* 0x0045e200081004ff */
[----:B-1----:R-:W-:-:S02]  /*3030*/  LOP3.LUT P3, RZ, R6, 0x1, RZ, 0xc0, !PT ;  /* 0x0000000106ff7812 */ /* 0x002fc4000786c0ff */
[----:B------:R-:W-:-:S04]  /*3040*/  SEL R5, RZ, 0x1, P1 ;  /* 0x00000001ff057807 */ /* 0x000fc80000800000 */
[----:B------:R-:W-:Y:S02]  /*3050*/  LOP3.LUT R10, R10, R5, RZ, 0x3c, !PT ;  /* 0x000000050a0a7212 */ /* 0x000fe400078e3cff */
[----:B--2---:R-:W-:-:S04]  /*3060*/  SEL R0, RZ, 0x1, P0 ;  /* 0x00000001ff007807 */ /* 0x004fc80000000000 */
[----:B------:R-:W-:Y:S01]  /*3070*/  LOP3.LUT R9, R9, R0, RZ, 0x3c, !PT ;  /* 0x0000000009097212 */ /* 0x000fe200078e3cff */
[----:B------:R-:W-:Y:S06]  /*3080*/  @P3 BRA `(.L_x_52) ;  /* 0xfffffffc002c3947 */ /* 0x000fec000383ffff */
[----:B------:R-:W-:Y:S01]  /*3090*/  ULEA UR4, UR5, UR6, 0x3 ;  /* 0x0000000605047291 */ /* 0x000fe2000f8e18ff */
[----:B------:R-:W-:-:S08]  /*30a0*/  SHF.L.U32 R3, R12, 0x1f, RZ ;  /* 0x0000001f0c037819 */ /* 0x000fd000000006ff */
[----:B------:R-:W1:Y:S02]  /*30b0*/  SYNCS.PHASECHK.TRANS64 P0, [UR4+0xa0], R3 ;  /* 0x0000a003ff0075a7 */ /* 0x000e640008001004 */
[----:B-1----:R-:W-:Y:S05]  /*30c0*/  @P0 BRA `(.L_x_53) ;  /* 0x0000000000080947 */ /* 0x002fea0003800000 */
[----:B------:R-:W1:Y:S02]  /*30d0*/  SYNCS.PHASECHK.TRANS64.TRYWAIT P0, [UR4+0xa0], R3 ;  /* 0x0000a003ff0075a7 */ /* 0x000e640008001104 */
[----:B-1----:R-:W-:Y:S05]  /*30e0*/  @!P0 BRA `(.L_x_54) ;  /* 0x0000005400b88947 */ /* 0x002fea0003800000 */
.L_x_53:
[----:B------:R-:W-:-:S04]  /*30f0*/  UIADD3 UR7, UPT, UPT, UR5, 0x1, URZ ;  /* 0x0000000105077890 */ /* 0x000fc8000fffe0ff */
[----:B------:R-:W-:-:S04]  /*3100*/  UISETP.NE.AND UP0, UPT, UR7, 0x2, UPT ;  /* 0x000000020700788c */ /* 0x000fc8000bf05270 */
[----:B------:R-:W-:Y:S02]  /*3110*/  USEL UR8, URZ, 0x1, UP0 ;  /* 0x00000001ff087887 */ /* 0x000fe40008000000 */
[----:B------:R-:W-:-:S04]  /*3120*/  USEL UR7, UR7, URZ, UP0 ;  /* 0x000000ff07077287 */ /* 0x000fc80008000000 */
[----:B------:R-:W-:Y:S01]  /*3130*/  ULEA UR7, UR7, UR6, 0x3 ;  /* 0x0000000607077291 */ /* 0x000fe2000f8e18ff */
[----:B-1----:R-:W-:-:S04]  /*3140*/  LOP3.LUT R3, R12, UR8, RZ, 0x3c, !PT ;  /* 0x000000080c037c12 */ /* 0x002fc8000f8e3cff */
[----:B------:R-:W-:-:S04]  /*3150*/  SHF.L.U32 R0, R3, 0x1f, RZ ;  /* 0x0000001f03007819 */ /* 0x000fc800000006ff */
[----:B------:R-:W1:Y:S02]  /*3160*/  SYNCS.PHASECHK.TRANS64 P0, [UR7+0xa0], R0 ;  /* 0x0000a000ff0075a7 */ /* 0x000e640008001007 */
[----:B-1----:R-:W-:Y:S05]  /*3170*/  @P0 EXIT ;  /* 0x000000000000094d */ /* 0x002fea0003800000 */
[----:B------:R-:W-:Y:S02]  /*3180*/  SHF.L.U32 R3, R3, 0x1f, RZ ;  /* 0x0000001f03037819 */ /* 0x000fe400000006ff */
[----:B------:R-:W-:-:S07]  /*3190*/  MOV R0, UR7 ;  /* 0x0000000700007c02 */ /* 0x000fce0008000f00 */
.L_x_55:
[----:B-1----:R1:W2:Y:S02]  /*31a0*/  SYNCS.PHASECHK.TRANS64.TRYWAIT P0, [R0+URZ+0xa0], R3 ;  /* 0x0000a003000075a7 */ /* 0x0022a400080011ff */
[----:B--2---:R-:W-:Y:S05]  /*31b0*/  @!P0 NANOSLEEP.SYNCS 0x989680 ;  /* 0x009896800000895d */ /* 0x004fea0003900000 */
[----:B------:R-:W2:Y:S02]  /*31c0*/  @!P0 SYNCS.PHASECHK.TRANS64 P0, [R0+URZ+0xa0], R3 ;  /* 0x0000a003000085a7 */ /* 0x000ea400080010ff */
[----:B--2---:R-:W-:Y:S05]  /*31d0*/  @P0 EXIT ;  /* 0x000000000000094d */ /* 0x004fea0003800000 */
[----:B------:R-:W-:Y:S05]  /*31e0*/  BRA `(.L_x_55) ;  /* 0xfffffffc00ec7947 */ /* 0x000fea000383ffff */
.L_x_48:
[----:B------:R-:W-:Y:S05]  /*31f0*/  BRA.U UP4, `(.L_x_56) ;  /* 0x0000001104dc7547 */ /* 0x000fea000b800000 */
[----:B------:R-:W1:Y:S01]  /*3200*/  S2UR UR7, SR_CgaCtaId ;  /* 0x00000000000779c3 */ /* 0x000e620000008800 */
[----:B------:R-:W-:Y:S01]  /*3210*/  UMOV UR4, 0x40 ;  /* 0x0000004000047882 */ /* 0x000fe20000000000 */
[----:B------:R-:W-:Y:S01]  /*3220*/  NOP ;  /* 0x0000000000007918 */ /* 0x000fe20000000000 */
[----:B------:R-:W-:Y:S01]  /*3230*/  UMOV UR6, 0x400 ;  /* 0x0000040000067882 */ /* 0x000fe20000000000 */
[----:B-1----:R-:W-:Y:S02]  /*3240*/  ULEA UR5, UR7, UR4, 0x18 ;  /* 0x0000000407057291 */ /* 0x002fe4000f8ec0ff */
[----:B------:R-:W-:-:S07]  /*3250*/  ULEA UR6, UR7, UR6, 0x18 ;  /* 0x0000000607067291 */ /* 0x000fce000f8ec0ff */
[----:B------:R-:W1:Y:S02]  /*3260*/  LDS.U8 R3, [UR5+0x1c] ;  /* 0x00001c05ff037984 */ /* 0x000e640008000000 */
[----:B-1----:R-:W-:-:S13]  /*3270*/  ISETP.NE.AND P0, PT, R3, RZ, PT ;  /* 0x000000ff0300720c */ /* 0x002fda0003f05270 */
[----:B------:R-:W-:Y:S05]  /*3280*/  @P0 BRA `(.L_x_57) ;  /* 0x0000000400080947 */ /* 0x000fea0003800000 */
[----:B------:R-:W-:Y:S02]  /*3290*/  UISETP.NE.U32.AND UP1, UPT, UR46, 0x1, UPT ;  /* 0x000000012e00788c */ /* 0x000fe4000bf25070 */
[----:B------:R-:W-:-:S07]  /*32a0*/  UIADD3 UR7, UPT, UPT, UR5, 0x8, URZ ;  /* 0x0000000805077890 */ /* 0x000fce000fffe0ff */
[----:B------:R-:W-:Y:S05]  /*32b0*/  BRA.U !UP1, `(.L_x_58) ;  /* 0x00000001099c7547 */ /* 0x000fea000b800000 */
[----:B------:R-:W-:Y:S01]  /*32c0*/  ELECT P0, URZ, PT ;  /* 0x0000000000ff782f */ /* 0x000fe20003800000 */
[----:B------:R-:W-:-:S12]  /*32d0*/  BSSY B0, `(.L_x_58) ;  /* 0x0000025000007945 */ /* 0x000fd80003800000 */
[----:B------:R-:W-:Y:S05]  /*32e0*/  @!P0 BRA `(.L_x_59) ;  /* 0x00000000008c8947 */ /* 0x000fea0003800000 */
[----:B------:R-:W-:-:S05]  /*32f0*/  UMOV UR4, 0x10 ;  /* 0x0000001000047882 */ /* 0x000fca0000000000 */
[----:B------:R-:W-:Y:S04]  /*3300*/  DEPBAR.LE SB1, 0x36 ;  /* 0x00009d800000791a */ /* 0x000fe80000000000 */
[----:B------:R-:W1:Y:S02]  /*3310*/  UTCATOMSWS.2CTA.FIND_AND_SET.ALIGN UP0, UR4, UR4 ;  /* 0x00000004000475e3 */ /* 0x000e640008200800 */
[----:B-1----:R-:W-:Y:S01]  /*3320*/  MOV R10, UR4 ;  /* 0x00000004000a7c02 */ /* 0x002fe20008000f00 */
[----:B------:R-:W-:Y:S06]  /*3330*/  BRA.U UP0, `(.L_x_60) ;  /* 0x0000000100187547 */ /* 0x000fec000b800000 */
.L_x_61:
[----:B------:R-:W-:Y:S05]  /*3340*/  NANOSLEEP 0x64 ;  /* 0x000000640000795d */ /* 0x000fea0003800000 */
[----:B------:R-:W-:-:S05]  /*3350*/  UMOV UR4, 0x10 ;  /* 0x0000001000047882 */ /* 0x000fca0000000000 */
[----:B------:R-:W-:Y:S04]  /*3360*/  DEPBAR.LE SB1, 0x36 ;  /* 0x00009d800000791a */ /* 0x000fe80000000000 */
[----:B------:R-:W1:Y:S02]  /*3370*/  UTCATOMSWS.2CTA.FIND_AND_SET.ALIGN UP0, UR4, UR4 ;  /* 0x00000004000475e3 */ /* 0x000e640008200800 */
[----:B-1----:R-:W-:Y:S01]  /*3380*/  MOV R10, UR4 ;  /* 0x00000004000a7c02 */ /* 0x002fe20008000f00 */
[----:B------:R-:W-:Y:S05]  /*3390*/  BRA.U !UP0, `(.L_x_61) ;  /* 0xfffffffd08e87547 */ /* 0x000fea000b83ffff */
.L_x_60:
[----:B------:R-:W1:Y:S01]  /*33a0*/  LDS R6, [UR5+0x10] ;  /* 0x00001005ff067984 */ /* 0x000e620008000800 */
[----:B------:R-:W-:Y:S01]  /*33b0*/  IMAD.U32 R3, RZ, RZ, UR6 ;  /* 0x00000006ff037e24 */ /* 0x000fe2000f8e00ff */
[----:B------:R-:W-:-:S03]  /*33c0*/  MOV R4, UR45 ;  /* 0x0000002d00047c02 */ /* 0x000fc60008000f00 */
[----:B------:R-:W-:Y:S01]  /*33d0*/  VIADD R3, R3, 0x140 ;  /* 0x0000014003037836 */ /* 0x000fe20000000000 */
[----:B-1----:R-:W-:-:S04]  /*33e0*/  SHF.L.U32 R6, R6, 0x1f, RZ ;  /* 0x0000001f06067819 */ /* 0x002fc800000006ff */
[----:B------:R-:W1:Y:S02]  /*33f0*/  SYNCS.PHASECHK.TRANS64.TRYWAIT P0, [UR5+0x8], R6 ;  /* 0x00000806ff0075a7 */ /* 0x000e640008001105 */
[----:B-1----:R-:W-:Y:S05]  /*3400*/  @P0 BRA `(.L_x_62) ;  /* 0x0000000000080947 */ /* 0x002fea0003800000 */
[----:B------:R-:W1:Y:S02]  /*3410*/  SYNCS.PHASECHK.TRANS64.TRYWAIT P0, [UR5+0x8], R6 ;  /* 0x00000806ff0075a7 */ /* 0x000e640008001105 */
[----:B-1----:R-:W-:Y:S05]  /*3420*/  @!P0 BRA `(.L_x_63) ;  /* 0x0000005400008947 */ /* 0x002fea0003800000 */
.L_x_62:
[----:B------:R-:W-:Y:S01]  /*3430*/  PRMT R4, R4, 0x654, R3 ;  /* 0x0000065404047816 */ /* 0x000fe20000000003 */
[----:B------:R-:W-:Y:S01]  /*3440*/  HFMA2 R3, -RZ, RZ, 0, 5.9604644775390625e-08 ;  /* 0x00000001ff037431 */ /* 0x000fe200000001ff */
[----:B------:R-:W-:Y:S01]  /*3450*/  UPRMT UR4, UR45, 0x654, UR7 ;  /* 0x000006542d047896 */ /* 0x000fe20008000007 */
[----:B------:R-:W-:Y:S02]  /*3460*/  IMAD.MOV.U32 R7, RZ, RZ, 0xffff ;  /* 0x0000ffffff077424 */ /* 0x000fe400078e00ff */
[----:B-1----:R-:W-:Y:S02]  /*3470*/  IMAD.MOV.U32 R6, RZ, RZ, 0x4 ;  /* 0x00000004ff067424 */ /* 0x002fe400078e00ff */
[----:B------:R-:W-:Y:S01]  /*3480*/  IMAD.SHL.U32 R9, R10, 0x20, RZ ;  /* 0x000000200a097824 */ /* 0x000fe200078e00ff */
[----:B------:R-:W-:Y:S02]  /*3490*/  MOV R5, UR4 ;  /* 0x0000000400057c02 */ /* 0x000fe40008000f00 */
[-C--:B------:R-:W-:Y:S01]  /*34a0*/  SHF.L.U32 R8, R7, R10.reuse, RZ ;  /* 0x0000000a07087219 */ /* 0x080fe200000006ff */
[----:B------:R1:W-:Y:S01]  /*34b0*/  SYNCS.ARRIVE.TRANS64.RED RZ, [UR4], R6 ;  /* 0x00000006ffff79a7 */ /* 0x0003e20008000404 */
[----:B------:R-:W-:Y:S01]  /*34c0*/  SHF.L.U32 R7, R3, R10, RZ ;  /* 0x0000000a03077219 */ /* 0x000fe200000006ff */
[----:B------:R1:W-:Y:S04]  /*34d0*/  STS [UR6+0x140], R9 ;  /* 0x00014009ff007988 */ /* 0x0003e80008000806 */
[----:B------:R1:W-:Y:S04]  /*34e0*/  STAS [R4.64], R10 ;  /* 0x0000000a04007dbd */ /* 0x0003e8000c0008ff */
[----:B------:R1:W-:Y:S04]  /*34f0*/  ATOMS.OR RZ, [UR5+0x14], R8 ;  /* 0x00001408ffff798c */ /* 0x0003e8000b000005 */
[----:B------:R1:W-:Y:S04]  /*3500*/  ATOMS.OR RZ, [UR5+0x18], R7 ;  /* 0x00001807ffff798c */ /* 0x0003e8000b000005 */
[----:B------:R1:W-:Y:S02]  /*3510*/  ATOMS.XOR RZ, [UR5+0x10], R3 ;  /* 0x00001003ffff798c */ /* 0x0003e4000b800005 */
.L_x_59:
[----:B------:R-:W-:Y:S05]  /*3520*/  BSYNC B0 ;  /* 0x0000000000007941 */ /* 0x000fea0003800000 */
.L_x_58:
[----:B------:R-:W-:Y:S05]  /*3530*/  BRA.U UP1, `(.L_x_64) ;  /* 0x00000001016c7547 */ /* 0x000fea000b800000 */
[----:B------:R-:W-:-:S03]  /*3540*/  UMOV UR4, 0xffffffff ;  /* 0xffffffff00047882 */ /* 0x000fc60000000000 */
[----:B------:R-:W-:Y:S05]  /*3550*/  BRA.DIV UR4, `(.L_x_65) ;  /* 0x0000005204cc7947 */ /* 0x000fea000b800000 */
[----:B------:R-:W-:-:S13]  /*3560*/  ELECT P0, URZ, PT ;  /* 0x0000000000ff782f */ /* 0x000fda0003800000 */
.L_x_153:
[----:B------:R-:W-:Y:S05]  /*3570*/  @!P0 BRA `(.L_x_64) ;  /* 0x00000000005c8947 */ /* 0x000fea0003800000 */
[----:B-1----:R-:W1:Y:S02]  /*3580*/  LDS R4, [UR5+0x10] ;  /* 0x00001005ff047984 */ /* 0x002e640008000800 */
[----:B-1----:R-:W-:-:S04]  /*3590*/  SHF.L.U32 R4, R4, 0x1f, RZ ;  /* 0x0000001f04047819 */ /* 0x002fc800000006ff */
[----:B------:R-:W1:Y:S02]  /*35a0*/  SYNCS.PHASECHK.TRANS64.TRYWAIT P0, [UR5+0x8], R4 ;  /* 0x00000804ff0075a7 */ /* 0x000e640008001105 */
[----:B-1----:R-:W-:Y:S05]  /*35b0*/  @P0 BRA `(.L_x_66) ;  /* 0x0000000000080947 */ /* 0x002fea0003800000 */
[----:B------:R-:W1:Y:S02]  /*35c0*/  SYNCS.PHASECHK.TRANS64.TRYWAIT P0, [UR5+0x8], R4 ;  /* 0x00000804ff0075a7 */ /* 0x000e640008001105 */
[----:B-1----:R-:W-:Y:S05]  /*35d0*/  @!P0 BRA `(.L_x_67) ;  /* 0x0000005000d08947 */ /* 0x002fea0003800000 */
.L_x_66:
[----:B------:R-:W2:Y:S01]  /*35e0*/  LDS R6, [UR6+0x140] ;  /* 0x00014006ff067984 */ /* 0x000ea20008000800 */
[----:B-1----:R-:W-:Y:S02]  /*35f0*/  HFMA2 R3, -RZ, RZ, 0, 5.9604644775390625e-08 ;  /* 0x00000001ff037431 */ /* 0x002fe400000001ff */
[----:B------:R-:W-:Y:S01]  /*3600*/  IMAD.MOV.U32 R4, RZ, RZ, 0xffff ;  /* 0x0000ffffff047424 */ /* 0x000fe200078e00ff */
[----:B------:R-:W-:Y:S01]  /*3610*/  UPRMT UR4, UR45, 0x654, UR7 ;  /* 0x000006542d047896 */ /* 0x000fe20008000007 */
[----:B--2---:R-:W-:-:S03]  /*3620*/  IMAD.SHL.U32 R5, R6, 0x20, RZ ;  /* 0x0000002006057824 */ /* 0x004fc600078e00ff */
[-C--:B------:R-:W-:Y:S02]  /*3630*/  SHF.L.U32 R4, R4, R6.reuse, RZ ;  /* 0x0000000604047219 */ /* 0x080fe400000006ff */
[----:B------:R-:W-:Y:S01]  /*3640*/  SHF.L.U32 R6, R3, R6, RZ ;  /* 0x0000000603067219 */ /* 0x000fe200000006ff */
[----:B------:R2:W-:Y:S04]  /*3650*/  STS [UR6+0x140], R5 ;  /* 0x00014005ff007988 */ /* 0x0005e80008000806 */
[----:B------:R2:W-:Y:S04]  /*3660*/  ATOMS.OR RZ, [UR5+0x14], R4 ;  /* 0x00001404ffff798c */ /* 0x0005e8000b000005 */
[----:B------:R2:W-:Y:S01]  /*3670*/  ATOMS.OR RZ, [UR5+0x18], R6 ;  /* 0x00001806ffff798c */ /* 0x0005e2000b000005 */
[----:B------:R-:W-:Y:S03]  /*3680*/  SYNCS.ARRIVE.TRANS64.RED.A1T0 RZ, [UR4], RZ ;  /* 0x000000ffffff79a7 */ /* 0x000fe60008100404 */
[----:B------:R2:W-:Y:S01]  /*3690*/  ATOMS.XOR RZ, [UR5+0x10], R3 ;  /* 0x00001003ffff798c */ /* 0x0005e2000b800005 */
[----:B------:R-:W-:Y:S05]  /*36a0*/  BRA `(.L_x_64) ;  /* 0x0000000000107947 */ /* 0x000fea0003800000 */
.L_x_57:
[----:B------:R-:W-:Y:S02]  /*36b0*/  MOV R3, 0xffffffff ;  /* 0xffffffff00037802 */ /* 0x000fe40000000f00 */
[----:B------:R-:W-:-:S03]  /*36c0*/  MOV R4, 0x36f0 ;  /* 0x000036f000047802 */ /* 0x000fc60000000f00 */
[----:B------:R1:W-:Y:S04]  /*36d0*/  STS [UR6+0x140], R3 ;  /* 0x00014003ff007988 */ /* 0x0003e80008000806 */
[----:B-1---5:R-:W-:Y:S05]  /*36e0*/  CALL.REL.NOINC `($__internal_1_$__cuda_sm10x_tcgen05_guardrail_trap_phase_invalid_during_alloc) ;  /* 0x0000005800307944 */ /* 0x022fea0003c00000 */
.L_x_64:
[----:B------:R-:W-:Y:S05]  /*36f0*/  WARPSYNC.ALL ;  /* 0x0000000000007948 */ /* 0x000fea0003800000 */
[----:B------:R-:W3:Y:S01]  /*3700*/  S2UR UR4, SR_CgaCtaId ;  /* 0x00000000000479c3 */ /* 0x000ee20000008800 */
[----:B------:R-:W-:Y:S01]  /*3710*/  UMOV UR26, 0x400 ;  /* 0x00000400001a7882 */ /* 0x000fe20000000000 */
[----:B------:R-:W-:-:S06]  /*3720*/  NOP ;  /* 0x0000000000007918 */ /* 0x000fcc0000000000 */
[----:B------:R-:W-:Y:S06]  /*3730*/  BAR.ARV 0x6, 0xa0 ;  /* 0x0182800000007b1d */ /* 0x000fec0000002000 */
[----:B------:R-:W4:Y:S01]  /*3740*/  LDCU UR6, c[0x0][0x38c] ;  /* 0x00007180ff0677ac */ /* 0x000f220008000800 */
[----:B------:R-:W-:Y:S01]  /*3750*/  LOP3.LUT R0, R0, 0xffff, RZ, 0xc0, !PT ;  /* 0x0000ffff00007812 */ /* 0x000fe200078ec0ff */
[----:B-1----:R-:W-:Y:S01]  /*3760*/  IMAD.MOV.U32 R9, RZ, RZ, 0x1 ;  /* 0x00000001ff097424 */ /* 0x002fe200078e00ff */
[----:B------:R-:W-:Y:S01]  /*3770*/  LOP3.LUT R2, R2, 0xffff, RZ, 0xc0, !PT ;  /* 0x0000ffff02027812 */ /* 0x000fe200078ec0ff */
[----:B------:R-:W-:Y:S01]  /*3780*/  IMAD.MOV.U32 R8, RZ, RZ, RZ ;  /* 0x000000ffff087224 */ /* 0x000fe200078e00ff */
[----:B------:R-:W-:Y:S01]  /*3790*/  R2UR UR42, R0 ;  /* 0x00000000002a72ca */ /* 0x000fe200000e0000 */
[----:B------:R-:W-:Y:S01]  /*37a0*/  UMOV UR32, URZ ;  /* 0x000000ff00207c82 */ /* 0x000fe20008000000 */
[----:B------:R-:W-:Y:S01]  /*37b0*/  R2UR UR28, R2 ;  /* 0x00000000021c72ca */ /* 0x000fe200000e0000 */
[----:B------:R-:W-:Y:S01]  /*37c0*/  UMOV UR23, URZ ;  /* 0x000000ff00177c82 */ /* 0x000fe20008000000 */
[----:B------:R-:W-:Y:S01]  /*37d0*/  UMOV UR22, URZ ;  /* 0x000000ff00167c82 */ /* 0x000fe20008000000 */
[----:B---3--:R-:W-:-:S02]  /*37e0*/  ULEA UR26, UR4, UR26, 0x18 ;  /* 0x0000001a041a7291 */ /* 0x008fc4000f8ec0ff */
[----:B------:R-:W-:Y:S02]  /*37f0*/  UISETP.NE.AND UP3, UPT, UR46, URZ, UPT ;  /* 0x000000ff2e00728c */ /* 0x000fe4000bf65270 */
[----:B------:R-:W-:Y:S02]  /*3800*/  UIADD3 UR5, UPT, UPT, UR26, 0x6400, URZ ;  /* 0x000064001a057890 */ /* 0x000fe4000fffe0ff */
[----:B------:R-:W-:Y:S02]  /*3810*/  UIADD3 UR4, UPT, UPT, UR26, 0x1a400, URZ ;  /* 0x0001a4001a047890 */ /* 0x000fe4000fffe0ff */
[----:B----4-:R-:W-:Y:S01]  /*3820*/  UIADD3 UR6, UPT, UPT, UR6, 0x3f, URZ ;  /* 0x0000003f06067890 */ /* 0x010fe2000fffe0ff */
[----:B--2---:R-:W1:Y:S01]  /*3830*/  LDS R3, [UR26+0x140] ;  /* 0x0001401aff037984 */ /* 0x004e620008000800 */
[----:B------:R-:W-:Y:S02]  /*3840*/  USHF.R.U32.HI UR5, URZ, 0x4, UR5 ;  /* 0x00000004ff057899 */ /* 0x000fe40008011605 */
[----:B------:R-:W-:-:S02]  /*3850*/  USHF.R.S32.HI UR33, URZ, 0x1f, UR6 ;  /* 0x0000001fff217899 */ /* 0x000fc40008011406 */
[----:B------:R-:W-:Y:S02]  /*3860*/  USHF.R.U32.HI UR4, URZ, 0x4, UR4 ;  /* 0x00000004ff047899 */ /* 0x000fe40008011604 */
[----:B------:R-:W-:Y:S02]  /*3870*/  ULEA.HI UR33, UR33, UR6, URZ, 0x6 ;  /* 0x0000000621217291 */ /* 0x000fe4000f8f30ff */
[----:B------:R-:W-:Y:S02]  /*3880*/  ULOP3.LUT UR5, UR5, 0x3fff, URZ, 0xc0, !UPT ;  /* 0x00003fff05057892 */ /* 0x000fe4000f8ec0ff */
[----:B------:R-:W-:Y:S02]  /*3890*/  USHF.R.S32.HI UR33, URZ, 0x6, UR33 ;  /* 0x00000006ff217899 */ /* 0x000fe40008011421 */
[----:B------:R-:W-:Y:S02]  /*38a0*/  ULOP3.LUT UR30, UR4, 0x3fff, URZ, 0xc0, !UPT ;  /* 0x00003fff041e7892 */ /* 0x000fe4000f8ec0ff */
[----:B------:R-:W-:Y:S01]  /*38b0*/  UISETP.LT.AND UP0, UPT, UR33, 0x1, UPT ;  /* 0x000000012100788c */ /* 0x000fe2000bf01270 */
[----:B------:R-:W-:Y:S01]  /*38c0*/  UMOV UR40, 0x0 ;  /* 0x0000000000287882 */ /* 0x000fe20000000000 */
[----:B------:R-:W-:Y:S01]  /*38d0*/  UMOV UR41, 0x10100010 ;  /* 0x1010001000297882 */ /* 0x000fe20000000000 */
[----:B------:R-:W-:-:S02]  /*38e0*/  ULOP3.LUT UR29, UR5, 0x10000, URZ, 0xfc, !UPT ;  /* 0x00010000051d7892 */ /* 0x000fc4000f8efcff */
[----:B------:R-:W-:Y:S02]  /*38f0*/  ULOP3.LUT UR30, UR30, 0x10000, URZ, 0xfc, !UPT ;  /* 0x000100001e1e7892 */ /* 0x000fe4000f8efcff */
[----:B------:R-:W-:Y:S01]  /*3900*/  USEL UR43, UR33, 0x1, !UP0 ;  /* 0x00000001212b7887 */ /* 0x000fe2000c000000 */
[----:B------:R-:W-:Y:S01]  /*3910*/  UMOV UR38, 0x0 ;  /* 0x0000000000267882 */ /* 0x000fe20000000000 */
[----:B------:R-:W-:Y:S01]  /*3920*/  UMOV UR39, 0x10100010 ;  /* 0x1010001000277882 */ /* 0x000fe20000000000 */
[----:B------:R-:W-:Y:S01]  /*3930*/  UMOV UR36, 0x0 ;  /* 0x0000000000247882 */ /* 0x000fe20000000000 */
[----:B------:R-:W-:Y:S01]  /*3940*/  UMOV UR37, 0x10100010 ;  /* 0x1010001000257882 */ /* 0x000fe20000000000 */
[----:B------:R-:W-:Y:S01]  /*3950*/  UMOV UR34, 0x0 ;  /* 0x0000000000227882 */ /* 0x000fe20000000000 */
[----:B------:R-:W-:Y:S01]  /*3960*/  UMOV UR35, 0x10100010 ;  /* 0x1010001000237882 */ /* 0x000fe20000000000 */
[----:B-1----:R-:W-:Y:S02]  /*3970*/  R2UR UR44, R3 ;  /* 0x00000000032c72ca */ /* 0x002fe400000e0000 */
[----:B------:R-:W-:-:S13]  /*3980*/  CS2R R2, SRZ ;  /* 0x0000000000027805 */ /* 0x000fda000001ff00 */
.L_x_75:
[C---:B------:R-:W-:Y:S02]  /*3990*/  LEA R0, R8.reuse, UR26, 0x3 ;  /* 0x0000001a08007c11 */ /* 0x040fe4000f8e18ff */
[----:B------:R-:W-:Y:S02]  /*39a0*/  SHF.L.U32 R5, R3, 0x1f, RZ ;  /* 0x0000001f03057819 */ /* 0x000fe400000006ff */
[----:B------:R-:W-:Y:S02]  /*39b0*/  LEA R4, R8, UR26, 0x4 ;  /* 0x0000001a08047c11 */ /* 0x000fe4000f8e20ff */
[----:B------:R-:W1:Y:S02]  /*39c0*/  SYNCS.PHASECHK.TRANS64.TRYWAIT P0, [R0+URZ+0x90], R5 ;  /* 0x00009005000075a7 */ /* 0x000e6400080011ff */
[----:B-1-3--:R-:W-:Y:S05]  /*39d0*/  @!P0 BRA `(.L_x_68) ;  /* 0x0000004c00e88947 */ /* 0x00afea0003800000 */
.L_x_154:
[----:B-1----:R-:W1:Y:S01]  /*39e0*/  LDS.128 R4, [R4+0x120] ;  /* 0x0001200004047984 */ /* 0x002e620000000c00 */
[----:B------:R-:W-:Y:S02]  /*39f0*/  VIADD R0, R0, 0xa0 ;  /* 0x000000a000007836 */ /* 0x000fe40000000000 */
[----:B------:R-:W-:Y:S01]  /*3a00*/  VIADD R8, R8, 0x1 ;  /* 0x0000000108087836 */ /* 0x000fe20000000000 */
[----:B------:R-:W-:Y:S01]  /*3a10*/  @!PT LDS RZ, [RZ] ;  /* 0x00000000fffff984 */ /* 0x000fe20000000800 */
[----:B------:R-:W-:Y:S01]  /*3a20*/  @!PT LDS RZ, [RZ] ;  /* 0x00000000fffff984 */ /* 0x000fe20000000800 */
[----:B------:R-:W-:Y:S01]  /*3a30*/  @!PT LDS RZ, [RZ] ;  /* 0x00000000fffff984 */ /* 0x000fe20000000800 */
[----:B------:R-:W-:Y:S01]  /*3a40*/  @!PT LDS RZ, [RZ] ;  /* 0x00000000fffff984 */ /* 0x000fe20000000800 */
[----:B------:R2:W-:Y:S06]  /*3a50*/  MEMBAR.ALL.CTA ;  /* 0x0000000000007992 */ /* 0x0005ec0000008000 */
[----:B--2---:R-:W2:Y:S01]  /*3a60*/  FENCE.VIEW.ASYNC.S ;  /* 0x00000000000073c6 */ /* 0x004ea20000000000 */
[----:B------:R-:W-:-:S04]  /*3a70*/  PRMT R0, RZ, 0x654, R0 ;  /* 0x00000654ff007816 */ /* 0x000fc80000000000 */
[----:B--2---:R2:W-:Y:S01]  /*3a80*/  SYNCS.ARRIVE.TRANS64.RED.A1T0 RZ, [R0+URZ], RZ ;  /* 0x000000ff00ff79a7 */ /* 0x0045e200081004ff */
[----:B-1----:R-:W-:Y:S01]  /*3a90*/  LOP3.LUT P1, RZ, R6, 0x1, RZ, 0xc0, !PT ;  /* 0x0000000106ff7812 */ /* 0x002fe2000782c0ff */
[----:B--2---:R-:W-:-:S12]  /*3aa0*/  BRA.U UP3, `(.L_x_69) ;  /* 0x0000000503087547 */ /* 0x004fd8000b800000 */
[----:B------:R-:W1:Y:S01]  /*3ab0*/  LDCU UR4, c[0x0][0x38c] ;  /* 0x00007180ff0477ac */ /* 0x000e620008000800 */
[----:B------:R-:W-:Y:S02]  /*3ac0*/  PLOP3.LUT P2, PT, PT, PT, PT, 0x80, 0x8 ;  /* 0x000000000008781c */ /* 0x000fe40003f4f070 */
[----:B------:R-:W-:Y:S01]  /*3ad0*/  SHF.L.U32 R5, R9, 0x1f, RZ ;  /* 0x0000001f09057819 */ /* 0x000fe200000006ff */
[----:B------:R-:W-:Y:S02]  /*3ae0*/  ULEA UR31, UR32, UR26, 0x3 ;  /* 0x0000001a201f7291 */ /* 0x000fe4000f8e18ff */
[----:B------:R-:W-:Y:S02]  /*3af0*/  ULEA UR11, UR32, UR44, 0x6 ;  /* 0x0000002c200b7291 */ /* 0x000fe4000f8e30ff */
[----:B-1----:R-:W-:-:S06]  /*3b00*/  UISETP.GE.AND UP0, UPT, UR4, 0x1, UPT ;  /* 0x000000010400788c */ /* 0x002fcc000bf06270 */
[----:B------:R-:W-:-:S05]  /*3b10*/  PLOP3.LUT P0, PT, PT, PT, UP0, 0x80, 0x8 ;  /* 0x000000000008781c */ /* 0x000fca0003f0f008 */
[----:B------:R-:W-:-:S08]  /*3b20*/  @UP0 ULEA UR4, UR23, UR26, 0x3 ;  /* 0x0000001a17040291 */ /* 0x000fd0000f8e18ff */
[----:B------:R-:W-:-:S04]  /*3b30*/  @P0 SHF.L.U32 R0, R2, 0x1f, RZ ;  /* 0x0000001f02000819 */ /* 0x000fc800000006ff */
[----:B------:R1:W2:Y:S01]  /*3b40*/  @P0 SYNCS.PHASECHK.TRANS64.TRYWAIT P2, [UR4], R0 ;  /* 0x00000000ff0005a7 */ /* 0x0002a20008041104 */
[----:B------:R-:W3:Y:S02]  /*3b50*/  SYNCS.PHASECHK.TRANS64.TRYWAIT P0, [UR31+0xd0], R5 ;  /* 0x0000d005ff0075a7 */ /* 0x000ee4000800111f */
[----:B-123--:R-:W-:Y:S05]  /*3b60*/  @!P0 BRA `(.L_x_70) ;  /* 0x0000004c00988947 */ /* 0x00efea0003800000 */
.L_x_156:
[----:B------:R-:W-:Y:S01]  /*3b70*/  UMOV UR27, UR22 ;  /* 0x00000016001b7c82 */ /* 0x000fe20008000000 */
[----:B------:R-:W-:Y:S05]  /*3b80*/  BRA.U !UP0, `(.L_x_71) ;  /* 0x0000000108c07547 */ /* 0x000fea000b800000 */
[----:B------:R-:W-:Y:S02]  /*3b90*/  UIADD3 UR27, UPT, UPT, UR43, UR22, URZ ;  /* 0x000000162b1b7290 */ /* 0x000fe4000fffe0ff */
[----:B------:R-:W-:Y:S01]  /*3ba0*/  UPLOP3.LUT UP2, UPT, UPT, UPT, UPT, 0x40, 0x4 ;  /* 0x000000000004789c */ /* 0x000fe20003f4e870 */
[----:B------:R-:W-:Y:S01]  /*3bb0*/  UMOV UR24, UR33 ;  /* 0x0000002100187c82 */ /* 0x000fe20008000000 */
[----:B------:R-:W-:-:S09]  /*3bc0*/  UMOV UR10, UR23 ;  /* 0x00000017000a7c82 */ /* 0x000fd20008000000 */
.L_x_74:
[----:B--2---:R-:W-:Y:S01]  /*3bd0*/  ULEA UR5, UR10, UR26, 0x3 ;  /* 0x0000001a0a057291 */ /* 0x004fe2000f8e18ff */
[----:B---3--:R-:W-:Y:S11]  /*3be0*/  @P2 BRA `(.L_x_72) ;  /* 0x00000000000c2947 */ /* 0x008ff60003800000 */
[----:B-1----:R-:W-:Y:S04]  /*3bf0*/  SHF.L.U32 R5, R2, 0x1f, RZ ;  /* 0x0000001f02057819 */ /* 0x002fe800000006ff */
[----:B------:R-:W1:Y:S02]  /*3c00*/  SYNCS.PHASECHK.TRANS64.TRYWAIT P0, [UR5], R5 ;  /* 0x00000005ff0075a7 */ /* 0x000e640008001105 */
[----:B-1----:R-:W-:Y:S05]  /*3c10*/  @!P0 BRA `(.L_x_73) ;  /* 0x0000004c00848947 */ /* 0x002fea0003800000 */
.L_x_72:
[----:B------:R-:W-:Y:S01]  /*3c20*/  UISETP.NE.AND UP0, UPT, UR24, 0x1, UPT ;  /* 0x000000011800788c */ /* 0x000fe2000bf05270 */
[----:B------:R-:W-:Y:S01]  /*3c30*/  PLOP3.LUT P2, PT, PT, PT, PT, 0x80, 0x8 ;  /* 0x000000000008781c */ /* 0x000fe20003f4f070 */
[----:B------:R-:W-:Y:S02]  /*3c40*/  UIADD3 UR4, UPT, UPT, UR10, 0x1, URZ ;  /* 0x000000010a047890 */ /* 0x000fe4000fffe0ff */
[----:B------:R-:W-:Y:S02]  /*3c50*/  UIADD3 UR25, UPT, UPT, UR5, 0x28, URZ ;  /* 0x0000002805197890 */ /* 0x000fe4000fffe0ff */
[----:B------:R-:W-:Y:S01]  /*3c60*/  UISETP.NE.AND UP1, UPT, UR4, 0x5, UPT ;  /* 0x000000050400788c */ /* 0x000fe2000bf25270 */
[----:B------:R-:W-:Y:S01]  /*3c70*/  PLOP3.LUT P0, PT, PT, PT, UP0, 0x80, 0x8 ;  /* 0x000000000008781c */ /* 0x000fe20003f0f008 */
[----:B------:R-:W-:Y:S02]  /*3c80*/  UIADD3 UR22, UPT, UPT, UR22, 0x1, URZ ;  /* 0x0000000116167890 */ /* 0x000fe4000fffe0ff */
[----:B------:R-:W-:Y:S02]  /*3c90*/  USEL UR6, URZ, 0x1, UP1 ;  /* 0x00000001ff067887 */ /* 0x000fe40008800000 */
[----:B------:R-:W-:Y:S02]  /*3ca0*/  USEL UR23, UR4, URZ, UP1 ;  /* 0x000000ff04177287 */ /* 0x000fe40008800000 */
[----:B------:R-:W-:Y:S02]  /*3cb0*/  UIADD3 UR24, UPT, UPT, UR24, -0x1, URZ ;  /* 0xffffffff18187890 */ /* 0x000fe4000fffe0ff */
[----:B------:R-:W-:Y:S01]  /*3cc0*/  @UP0 ULEA UR4, UR23, UR26, 0x3 ;  /* 0x0000001a17040291 */ /* 0x000fe2000f8e18ff */
[----:B------:R-:W-:Y:S01]  /*3cd0*/  LOP3.LUT R2, R2, UR6, RZ, 0x3c, !PT ;  /* 0x0000000602027c12 */ /* 0x000fe2000f8e3cff */
[----:B------:R-:W-:Y:S02]  /*3ce0*/  ULEA UR6, UR10, UR30, 0x8 ;  /* 0x0000001e0a067291 */ /* 0x000fe4000f8e40ff */
[----:B------:R-:W-:Y:S01]  /*3cf0*/  UISETP.NE.AND UP0, UPT, UR22, UR27, UPT ;  /* 0x0000001b1600728c */ /* 0x000fe2000bf05270 */
[----:B-1----:R-:W-:Y:S01]  /*3d00*/  @P0 SHF.L.U32 R0, R2, 0x1f, RZ ;  /* 0x0000001f02000819 */ /* 0x002fe200000006ff */
[----:B------:R-:W-:Y:S02]  /*3d10*/  UIADD3 UR20, UPT, UPT, UR6, 0x2, URZ ;  /* 0x0000000206147890 */ /* 0x000fe4000fffe0ff */
[----:B------:R-:W-:Y:S01]  /*3d20*/  UIADD3 UR16, UPT, UPT, UR6, 0x4, URZ ;  /* 0x0000000406107890 */ /* 0x000fe2000fffe0ff */
[----:B------:R2:W3:Y:S01]  /*3d30*/  @P0 SYNCS.PHASECHK.TRANS64.TRYWAIT P2, [UR4], R0 ;  /* 0x00000000ff0005a7 */ /* 0x0004e20008041104 */
[----:B------:R-:W-:Y:S02]  /*3d40*/  ULEA UR4, UR10, UR29, 0xa ;  /* 0x0000001d0a047291 */ /* 0x000fe4000f8e50ff */
[----:B------:R-:W-:Y:S02]  /*3d50*/  UIADD3 UR12, UPT, UPT, UR6, 0x6, URZ ;  /* 0x00000006060c7890 */ /* 0x000fe4000fffe0ff */
[----:B------:R-:W-:Y:S02]  /*3d60*/  UIADD3 UR18, UPT, UPT, UR4, 0x2, URZ ;  /* 0x0000000204127890 */ /* 0x000fe4000fffe0ff */
[----:B------:R-:W-:Y:S02]  /*3d70*/  UIADD3 UR14, UPT, UPT, UR4, 0x4, URZ ;  /* 0x00000004040e7890 */ /* 0x000fe4000fffe0ff */
[----:B------:R-:W-:Y:S01]  /*3d80*/  UIADD3 UR8, UPT, UPT, UR4, 0x6, URZ ;  /* 0x0000000604087890 */ /* 0x000fe2000fffe0ff */
[----:B------:R-:W-:Y:S01]  /*3d90*/  UMOV UR7, 0x40004040 ;  /* 0x4000404000077882 */ /* 0x000fe20000000000 */
[----:B------:R-:W-:Y:S01]  /*3da0*/  UMOV UR5, 0x40004040 ;  /* 0x4000404000057882 */ /* 0x000fe20000000000 */
[----:B------:R-:W-:Y:S01]  /*3db0*/  UMOV UR21, 0x40004040 ;  /* 0x4000404000157882 */ /* 0x000fe20000000000 */
[----:B------:R2:W-:Y:S01]  /*3dc0*/  UTCHMMA.2CTA gdesc[UR4], gdesc[UR6], tmem[UR11], tmem[UR40], idesc[UR41], UP2 ;  /* 0x00ff2806040075ea */ /* 0x0005e2000920000b */
[----:B------:R-:W-:Y:S01]  /*3dd0*/  UPLOP3.LUT UP2, UPT, UPT, UPT, UPT, 0x80, 0x8 ;  /* 0x000000000008789c */ /* 0x000fe20003f4f070 */
[----:B------:R-:W-:Y:S01]  /*3de0*/  UMOV UR19, 0x40004040 ;  /* 0x4000404000137882 */ /* 0x000fe20000000000 */
[----:B------:R-:W-:Y:S01]  /*3df0*/  UMOV UR17, 0x40004040 ;  /* 0x4000404000117882 */ /* 0x000fe20000000000 */
[----:B------:R2:W-:Y:S01]  /*3e00*/  UTCHMMA.2CTA gdesc[UR18], gdesc[UR20], tmem[UR11], tmem[UR38], idesc[UR39], UPT ;  /* 0x00ff2614120075ea */ /* 0x0005e2000ba0000b */
[----:B------:R-:W-:Y:S01]  /*3e10*/  UMOV UR15, 0x40004040 ;  /* 0x40004040000f7882 */ /* 0x000fe20000000000 */
[----:B------:R-:W-:Y:S01]  /*3e20*/  UMOV UR13, 0x40004040 ;  /* 0x40004040000d7882 */ /* 0x000fe20000000000 */
[----:B------:R-:W-:Y:S01]  /*3e30*/  UMOV UR9, 0x40004040 ;  /* 0x4000404000097882 */ /* 0x000fe20000000000 */
[----:B------:R2:W-:Y:S01]  /*3e40*/  UTCHMMA.2CTA gdesc[UR14], gdesc[UR16], tmem[UR11], tmem[UR36], idesc[UR37], UPT ;  /* 0x00ff24100e0075ea */ /* 0x0005e2000ba0000b */
[----:B------:R2:W-:Y:S01]  /*3e50*/  UTCHMMA.2CTA gdesc[UR8], gdesc[UR12], tmem[UR11], tmem[UR34], idesc[UR35], UPT ;  /* 0x00ff220c080075ea */ /* 0x0005e2000ba0000b */
[----:B------:R2:W-:Y:S01]  /*3e60*/  UTCBAR.2CTA.MULTICAST [UR25], URZ, UR28 ;  /* 0x000000ff190073e9 */ /* 0x0005e2000820081c */
[----:B------:R-:W-:Y:S01]  /*3e70*/  UMOV UR10, UR23 ;  /* 0x00000017000a7c82 */ /* 0x000fe20008000000 */
[----:B------:R-:W-:Y:S05]  /*3e80*/  BRA.U UP0, `(.L_x_74) ;  /* 0xfffffffd00507547 */ /* 0x000fea000b83ffff */
.L_x_71:
[----:B--2---:R-:W-:Y:S01]  /*3e90*/  UIADD3 UR4, UPT, UPT, UR31, 0xb0, URZ ;  /* 0x000000b01f047890 */ /* 0x004fe2000fffe0ff */
[----:B------:R-:W-:-:S08]  /*3ea0*/  UMOV UR22, UR27 ;  /* 0x0000001b00167c82 */ /* 0x000fd00008000000 */
[----:B------:R2:W-:Y:S01]  /*3eb0*/  UTCBAR.2CTA.MULTICAST [UR4], URZ, UR42 ;  /* 0x000000ff040073e9 */ /* 0x0005e2000820082a */
[----:B------:R-:W-:Y:S02]  /*3ec0*/  NOP ;  /* 0x0000000000007918 */ /* 0x000fe40000000000 */
.L_x_69:
[----:B--2---:R-:W-:Y:S01]  /*3ed0*/  UIADD3 UR4, UPT, UPT, UR32, 0x1, URZ ;  /* 0x0000000120047890 */ /* 0x004fe2000fffe0ff */
[----:B------:R-:W-:-:S03]  /*3ee0*/  ISETP.NE.AND P0, PT, R8, 0x2, PT ;  /* 0x000000020800780c */ /* 0x000fc60003f05270 */
[----:B------:R-:W-:Y:S01]  /*3ef0*/  UISETP.NE.AND UP0, UPT, UR4, 0x4, UPT ;  /* 0x000000040400788c */ /* 0x000fe2000bf05270 */
[----:B-1----:R-:W-:Y:S02]  /*3f00*/  SEL R0, RZ, 0x1, P0 ;  /* 0x00000001ff007807 */ /* 0x002fe40000000000 */
[----:B------:R-:W-:Y:S01]  /*3f10*/  SEL R8, R8, RZ, P0 ;  /* 0x000000ff08087207 */ /* 0x000fe20000000000 */
[----:B------:R-:W-:Y:S01]  /*3f20*/  USEL UR5, URZ, 0x1, UP0 ;  /* 0x00000001ff057887 */ /* 0x000fe20008000000 */
[----:B------:R-:W-:Y:S01]  /*3f30*/  LOP3.LUT R3, R3, R0, RZ, 0x3c, !PT ;  /* 0x0000000003037212 */ /* 0x000fe200078e3cff */
[----:B------:R-:W-:-:S04]  /*3f40*/  USEL UR32, UR4, URZ, UP0 ;  /* 0x000000ff04207287 */ /* 0x000fc80008000000 */
[----:B------:R-:W-:Y:S01]  /*3f50*/  LOP3.LUT R9, R9, UR5, RZ, 0x3c, !PT ;  /* 0x0000000509097c12 */ /* 0x000fe2000f8e3cff */
[----:B------:R-:W-:Y:S07]  /*3f60*/  @P1 BRA `(.L_x_75) ;  /* 0xfffffff800881947 */ /* 0x000fee000383ffff */
[----:B------:R-:W1:Y:S01]  /*3f70*/  S2UR UR8, SR_CgaCtaId ;  /* 0x00000000000879c3 */ /* 0x000e620000008800 */
[----:B------:R-:W-:Y:S01]  /*3f80*/  ELECT P0, URZ, PT ;  /* 0x0000000000ff782f */ /* 0x000fe20003800000 */
[----:B------:R-:W-:Y:S01]  /*3f90*/  HFMA2 R0, -RZ, RZ, 0, 5.9604644775390625e-08 ;  /* 0x00000001ff007431 */ /* 0x000fe200000001ff */
[----:B------:R-:W-:-:S05]  /*3fa0*/  UMOV UR4, 0x40 ;  /* 0x0000004000047882 */ /* 0x000fca0000000000 */
[----:B------:R-:W-:Y:S01]  /*3fb0*/  UVIRTCOUNT.DEALLOC.SMPOOL 0x80 ;  /* 0x000000800000784c */ /* 0x000fe20000000000 */
[----:B------:R-:W-:Y:S02]  /*3fc0*/  UISETP.NE.AND UP1, UPT, UR46, URZ, UPT ;  /* 0x000000ff2e00728c */ /* 0x000fe4000bf25270 */
[----:B-1----:R-:W-:-:S09]  /*3fd0*/  ULEA UR8, UR8, UR4, 0x18 ;  /* 0x0000000408087291 */ /* 0x002fd2000f8ec0ff */
[----:B------:R1:W-:Y:S01]  /*3fe0*/  @P0 STS.U8 [UR8+0x1c], R0 ;  /* 0x00001c00ff000988 */ /* 0x0003e20008000008 */
[----:B------:R-:W-:Y:S05]  /*3ff0*/  BRA.U UP1, `(.L_x_76) ;  /* 0x0000000101a07547 */ /* 0x000fea000b800000 */
[----:B------:R-:W-:Y:S01]  /*4000*/  UIADD3 UR7, UPT, UPT, UR26, 0xd0, URZ ;  /* 0x000000d01a077890 */ /* 0x000fe2000fffe0ff */
[----:B------:R-:W-:-:S03]  /*4010*/  SHF.L.U32 R3, R9, 0x1f, RZ ;  /* 0x0000001f09037819 */ /* 0x000fc600000006ff */
[----:B------:R-:W-:-:S09]  /*4020*/  ULEA UR4, UR32, UR7, 0x3 ;  /* 0x0000000720047291 */ /* 0x000fd2000f8e18ff */
[----:B------:R-:W2:Y:S02]  /*4030*/  SYNCS.PHASECHK.TRANS64.TRYWAIT P0, [UR4], R3 ;  /* 0x00000003ff0075a7 */ /* 0x000ea40008001104 */
[----:B--2---:R-:W-:Y:S05]  /*4040*/  @!P0 BRA `(.L_x_77) ;  /* 0x0000004800908947 */ /* 0x004fea0003800000 */
.L_x_159:
        /* <DEDUP_REMOVED lines=9> */
.L_x_161:
        /* <DEDUP_REMOVED lines=9> */
.L_x_163:
[----:B------:R-:W-:-:S04]  /*4170*/  UIADD3 UR4, UPT, UPT, UR4, 0x1, URZ ;  /* 0x0000000104047890 */ /* 0x000fc8000fffe0ff */
[----:B------:R-:W-:-:S04]  /*4180*/  UISETP.NE.AND UP0, UPT, UR4, 0x4, UPT ;  /* 0x000000040400788c */ /* 0x000fc8000bf05270 */
[----:B------:R-:W-:Y:S02]  /*4190*/  USEL UR5, URZ, 0x1, UP0 ;  /* 0x00000001ff057887 */ /* 0x000fe40008000000 */
[----:B------:R-:W-:-:S04]  /*41a0*/  USEL UR4, UR4, URZ, UP0 ;  /* 0x000000ff04047287 */ /* 0x000fc80008000000 */
[----:B------:R-:W-:Y:S01]  /*41b0*/  ULEA UR4, UR4, UR7, 0x3 ;  /* 0x0000000704047291 */ /* 0x000fe2000f8e18ff */
[----:B-1----:R-:W-:-:S04]  /*41c0*/  LOP3.LUT R3, R2, UR5, RZ, 0x3c, !PT ;  /* 0x0000000502037c12 */ /* 0x002fc8000f8e3cff */
[----:B------:R-:W-:Y:S01]  /*41d0*/  SHF.L.U32 R3, R3, 0x1f, RZ ;  /* 0x0000001f03037819 */ /* 0x000fe200000006ff */
[----:B------:R-:W-:-:S04]  /*41e0*/  IMAD.U32 R0, RZ, RZ, UR4 ;  /* 0x00000004ff007e24 */ /* 0x000fc8000f8e00ff */
[----:B------:R1:W2:Y:S03]  /*41f0*/  SYNCS.PHASECHK.TRANS64.TRYWAIT P0, [R0+URZ], R3 ;  /* 0x00000003000075a7 */ /* 0x0002a600080011ff */
[----:B--2---:R-:W-:Y:S05]  /*4200*/  @!P0 NANOSLEEP.SYNCS 0x989680 ;  /* 0x009896800000895d */ /* 0x004fea0003900000 */
[----:B------:R-:W2:Y:S02]  /*4210*/  @!P0 SYNCS.PHASECHK.TRANS64 P0, [R0+URZ], R3 ;  /* 0x00000003000085a7 */ /* 0x000ea400080010ff */
[----:B--2---:R-:W-:Y:S05]  /*4220*/  @P0 BRA `(.L_x_80) ;  /* 0x0000000000200947 */ /* 0x004fea0003800000 */
.L_x_81:
[----:B--2---:R2:W4:Y:S02]  /*4230*/  SYNCS.PHASECHK.TRANS64.TRYWAIT P0, [R0+URZ], R3 ;  /* 0x00000003000075a7 */ /* 0x00452400080011ff */
[----:B----4-:R-:W-:Y:S05]  /*4240*/  @!P0 NANOSLEEP.SYNCS 0x989680 ;  /* 0x009896800000895d */ /* 0x010fea0003900000 */
[----:B------:R-:W4:Y:S02]  /*4250*/  @!P0 SYNCS.PHASECHK.TRANS64 P0, [R0+URZ], R3 ;  /* 0x00000003000085a7 */ /* 0x000f2400080010ff */
[----:B----4-:R-:W-:Y:S05]  /*4260*/  @!P0 BRA `(.L_x_81) ;  /* 0xfffffffc00f08947 */ /* 0x010fea000383ffff */
[----:B------:R-:W-:Y:S05]  /*4270*/  BRA `(.L_x_80) ;  /* 0x00000000000c7947 */ /* 0x000fea0003800000 */
.L_x_76:
[----:B------:R-:W-:-:S04]  /*4280*/  UIADD3 UR4, UPT, UPT, UR26, 0x110, URZ ;  /* 0x000001101a047890 */ /* 0x000fc8000fffe0ff */
[----:B------:R-:W-:-:S09]  /*4290*/  UPRMT UR4, UR45, 0x654, UR4 ;  /* 0x000006542d047896 */ /* 0x000fd20008000004 */
[----:B------:R-:W-:Y:S03]  /*42a0*/  SYNCS.ARRIVE.TRANS64.RED.A1T0 RZ, [UR4], RZ ;  /* 0x000000ffffff79a7 */ /* 0x000fe60008100404 */
.L_x_80:
[----:B-12---:R-:W-:Y:S01]  /*42b0*/  SHF.L.U32 R3, RZ, 0x1f, RZ ;  /* 0x0000001fff037819 */ /* 0x006fe200000006ff */
[----:B------:R-:W-:Y:S01]  /*42c0*/  UIADD3 UR4, UPT, UPT, UR26, 0x110, URZ ;  /* 0x000001101a047890 */ /* 0x000fe2000fffe0ff */
[----:B------:R-:W-:Y:S02]  /*42d0*/  PLOP3.LUT P0, PT, PT, PT, UP1, 0x80, 0x8 ;  /* 0x000000000008781c */ /* 0x000fe40003f0f018 */
[----:B------:R-:W1:Y:S02]  /*42e0*/  SYNCS.PHASECHK.TRANS64.TRYWAIT P1, [UR26+0x110], R3 ;  /* 0x00011003ff0075a7 */ /* 0x000e64000802111a */
[----:B-1----:R-:W-:Y:S09]  /*42f0*/  @!P1 BRA `(.L_x_82) ;  /* 0x00000048002c9947 */ /* 0x002ff20003800000 */
.L_x_165:
[----:B------:R-:W-:Y:S01]  /*4300*/  @!UP1 UPRMT UR4, UR45, 0x654, UR4 ;  /* 0x000006542d049896 */ /* 0x000fe20008000004 */
[----:B------:R-:W-:Y:S01]  /*4310*/  UMOV UR5, 0xffff ;  /* 0x0000ffff00057882 */ /* 0x000fe20000000000 */
[----:B------:R-:W-:-:S07]  /*4320*/  UMOV UR6, 0x1 ;  /* 0x0000000100067882 */ /* 0x000fce0000000000 */
[----:B------:R-:W-:Y:S01]  /*4330*/  @!P0 SYNCS.ARRIVE.TRANS64.RED.A1T0 RZ, [UR4], RZ ;  /* 0x000000ffffff89a7 */ /* 0x000fe20008100404 */
[----:B------:R-:W-:Y:S01]  /*4340*/  NOP ;  /* 0x0000000000007918 */ /* 0x000fe20000000000 */
[----:B-1----:R-:W1:Y:S01]  /*4350*/  LDS R0, [UR8+0x14] ;  /* 0x00001408ff007984 */ /* 0x002e620008000800 */
[----:B------:R-:W-:-:S04]  /*4360*/  ULOP3.LUT UR4, UR44, 0xffff, URZ, 0xc0, !UPT ;  /* 0x0000ffff2c047892 */ /* 0x000fc8000f8ec0ff */
[----:B------:R-:W-:-:S04]  /*4370*/  USHF.R.U32.HI UR4, URZ, 0x5, UR4 ;  /* 0x00000005ff047899 */ /* 0x000fc80008011604 */
[----:B------:R-:W-:Y:S02]  /*4380*/  USHF.L.U32 UR5, UR5, UR4, URZ ;  /* 0x0000000405057299 */ /* 0x000fe400080006ff */
[----:B------:R-:W-:-:S04]  /*4390*/  USHF.L.U32 UR4, UR6, UR4, URZ ;  /* 0x0000000406047299 */ /* 0x000fc800080006ff */
[----:B-1----:R-:W-:-:S04]  /*43a0*/  LOP3.LUT R0, R0, UR5, RZ, 0xc0, !PT ;  /* 0x0000000500007c12 */ /* 0x002fc8000f8ec0ff */
[----:B------:R-:W-:-:S13]  /*43b0*/  ISETP.NE.AND P0, PT, R0, UR5, PT ;  /* 0x0000000500007c0c */ /* 0x000fda000bf05270 */
[----:B------:R-:W-:Y:S05]  /*43c0*/  @P0 BRA `(.L_x_83) ;  /* 0x0000000000580947 */ /* 0x000fea0003800000 */
[----:B------:R-:W1:Y:S02]  /*43d0*/  LDS R0, [UR8+0x18] ;  /* 0x00001808ff007984 */ /* 0x000e640008000800 */
[----:B-1----:R-:W-:-:S04]  /*43e0*/  LOP3.LUT R0, R0, UR4, RZ, 0xc0, !PT ;  /* 0x0000000400007c12 */ /* 0x002fc8000f8ec0ff */
[----:B------:R-:W-:-:S13]  /*43f0*/  ISETP.NE.AND P0, PT, R0, UR4, PT ;  /* 0x0000000400007c0c */ /* 0x000fda000bf05270 */
[----:B------:R-:W-:Y:S05]  /*4400*/  @P0 BRA `(.L_x_84) ;  /* 0x00000000003c0947 */ /* 0x000fea0003800000 */
[----:B------:R-:W1:Y:S01]  /*4410*/  S2R R2, SR_LANEID ;  /* 0x0000000000027919 */ /* 0x000e620000000000 */
[----:B------:R-:W-:Y:S01]  /*4420*/  ULOP3.LUT UR5, URZ, UR5, URZ, 0x33, !UPT ;  /* 0x00000005ff057292 */ /* 0x000fe2000f8e33ff */
[----:B------:R-:W-:Y:S01]  /*4430*/  LOP3.LUT R4, RZ, UR4, RZ, 0x33, !PT ;  /* 0x00000004ff047c12 */ /* 0x000fe2000f8e33ff */
[----:B------:R-:W-:Y:S02]  /*4440*/  VOTEU.ANY UR4, UPT, PT ;  /* 0x0000000000047886 */ /* 0x000fe400038e0100 */
[----:B------:R-:W-:Y:S01]  /*4450*/  UFLO.U32 UR4, UR4 ;  /* 0x00000004000472bd */ /* 0x000fe200080e0000 */
[----:B------:R-:W2:Y:S01]  /*4460*/  REDUX UR6, R4 ;  /* 0x00000000040673c4 */ /* 0x000ea20000000000 */
[----:B------:R-:W-:-:S06]  /*4470*/  IMAD.U32 R0, RZ, RZ, UR5 ;  /* 0x00000005ff007e24 */ /* 0x000fcc000f8e00ff */
[----:B------:R4:W-:Y:S01]  /*4480*/  UTCATOMSWS.AND URZ, UR5 ;  /* 0x0000000500ff79e3 */ /* 0x0009e20008000000 */
[----:B------:R-:W3:Y:S01]  /*4490*/  REDUX UR7, R0 ;  /* 0x00000000000773c4 */ /* 0x000ee20000000000 */
[----:B-1----:R-:W-:Y:S01]  /*44a0*/  ISETP.EQ.U32.AND P0, PT, R2, UR4, PT ;  /* 0x0000000402007c0c */ /* 0x002fe2000bf02070 */
[----:B--2---:R-:W-:Y:S01]  /*44b0*/  IMAD.U32 R2, RZ, RZ, UR6 ;  /* 0x00000006ff027e24 */ /* 0x004fe2000f8e00ff */
[----:B---3--:R-:W-:-:S11]  /*44c0*/  MOV R3, UR7 ;  /* 0x0000000700037c02 */ /* 0x008fd60008000f00 */
[----:B------:R4:W-:Y:S04]  /*44d0*/  @P0 ATOMS.AND RZ, [UR8+0x14], R3 ;  /* 0x00001403ffff098c */ /* 0x0009e8000a800008 */
[----:B------:R4:W-:Y:S01]  /*44e0*/  @P0 ATOMS.AND RZ, [UR8+0x18], R2 ;  /* 0x00001802ffff098c */ /* 0x0009e2000a800008 */
[----:B------:R-:W-:Y:S05]  /*44f0*/  BRA `(.L_x_85) ;  /* 0x0000000000147947 */ /* 0x000fea0003800000 */
.L_x_84:
[----:B------:R-:W-:Y:S02]  /*4500*/  MOV R2, 0x4520 ;  /* 0x0000452000027802 */ /* 0x000fe40000000f00 */
[----:B---3-5:R-:W-:Y:S05]  /*4510*/  CALL.REL.NOINC `($__internal_0_$__cuda_sm10x_tcgen05_guardrail_trap_col_being_dealloced_not_returned_by_alloc) ;  /* 0x0000004800987944 */ /* 0x028fea0003c00000 */
[----:B------:R-:W-:Y:S05]  /*4520*/  BRA `(.L_x_85) ;  /* 0x0000000000087947 */ /* 0x000fea0003800000 */
.L_x_83:
[----:B------:R-:W-:Y:S02]  /*4530*/  MOV R2, 0x4550 ;  /* 0x0000455000027802 */ /* 0x000fe40000000f00 */
[----:B---3-5:R-:W-:Y:S05]  /*4540*/  CALL.REL.NOINC `($__internal_2_$__cuda_sm10x_tcgen05_guardrail_trap_unallocated_columns_being_dealloced) ;  /* 0x0000004800a47944 */ /* 0x028fea0003c00000 */
.L_x_85:
[----:B------:R-:W-:Y:S01]  /*4550*/  NOP ;  /* 0x0000000000007918 */ /* 0x000fe20000000000 */
[----:B----4-:R-:W-:Y:S05]  /*4560*/  EXIT ;  /* 0x000000000000794d */ /* 0x010fea0003800000 */
.L_x_56:
[----:B------:R-:W-:-:S09]  /*4570*/  UISETP.NE.OR UP0, UPT, UR13, 0x3, !UP3 ;  /* 0x000000030d00788c */ /* 0x000fd2000df05670 */
[----:B------:R-:W-:Y:S05]  /*4580*/  BRA.U UP0, `(.L_x_86) ;  /* 0x0000000d00fc7547 */ /* 0x000fea000b800000 */
[----:B------:R-:W1:Y:S01]  /*4590*/  S2UR UR6, SR_CgaCtaId ;  /* 0x00000000000679c3 */ /* 0x000e620000008800 */
[----:B------:R-:W2:Y:S01]  /*45a0*/  LDCU UR33, c[0x0][0x370] ;  /* 0x00006e00ff2177ac */ /* 0x000ea20008000800 */
[----:B------:R-:W-:Y:S02]  /*45b0*/  HFMA2 R13, -RZ, RZ, 0, 0 ;  /* 0x00000000ff0d7431 */ /* 0x000fe400000001ff */
[----:B------:R-:W-:Y:S01]  /*45c0*/  IMAD.MOV.U32 R15, RZ, RZ, 0x1 ;  /* 0x00000001ff0f7424 */ /* 0x000fe200078e00ff */
[----:B------:R-:W-:Y:S01]  /*45d0*/  MOV R7, 0x2000 ;  /* 0x0000200000077802 */ /* 0x000fe20000000f00 */
[----:B------:R-:W2:Y:S01]  /*45e0*/  LDCU.128 UR28, c[0x0][0xb10] ;  /* 0x00016200ff1c77ac */ /* 0x000ea20008000c00 */
[----:B------:R-:W-:Y:S01]  /*45f0*/  IMAD.MOV.U32 R14, RZ, RZ, RZ ;  /* 0x000000ffff0e7224 */ /* 0x000fe200078e00ff */
[----:B------:R-:W3:Y:S01]  /*4600*/  LDC.64 R16, c[0x0][0x348] ;  /* 0x0000d200ff107b82 */ /* 0x000ee20000000a00 */
[----:B------:R-:W4:Y:S01]  /*4610*/  LDCU UR27, c[0x0][0x374] ;  /* 0x00006e80ff1b77ac */ /* 0x000f220008000800 */
[----:B------:R-:W4:Y:S06]  /*4620*/  LDCU UR15, c[0x0][0xb0c] ;  /* 0x00016180ff0f77ac */ /* 0x000f2c0008000800 */
[----:B------:R-:W3:Y:S01]  /*4630*/  LDC.64 R2, c[0x0][0x888] ;  /* 0x00022200ff027b82 */ /* 0x000ee20000000a00 */
[----:B------:R-:W4:Y:S01]  /*4640*/  LDCU UR38, c[0x0][0xb20] ;  /* 0x00016400ff2677ac */ /* 0x000f220008000800 */
[----:B------:R-:W4:Y:S06]  /*4650*/  LDCU UR4, c[0x0][0xb30] ;  /* 0x00016600ff0477ac */ /* 0x000f2c0008000800 */
[----:B------:R-:W3:Y:S01]  /*4660*/  LDC.64 R4, c[0x0][0x890] ;  /* 0x00022400ff047b82 */ /* 0x000ee20000000a00 */
[----:B------:R-:W-:Y:S01]  /*4670*/  UMOV UR24, 0x400 ;  /* 0x0000040000187882 */ /* 0x000fe20000000000 */
[----:B------:R-:W-:-:S02]  /*4680*/  UPLOP3.LUT UP3, UPT, UPT, UPT, UPT, 0x40, 0x4 ;  /* 0x000000000004789c */ /* 0x000fc40003f6e870 */
[----:B-1----:R-:W-:Y:S02]  /*4690*/  ULEA UR24, UR6, UR24, 0x18 ;  /* 0x0000001806187291 */ /* 0x002fe4000f8ec0ff */
[----:B--2---:R-:W-:Y:S02]  /*46a0*/  UIMAD.WIDE.U32 UR6, UR33, UR28, URZ ;  /* 0x0000001c210672a5 */ /* 0x004fe4000f8e00ff */
[----:B----4-:R-:W-:Y:S02]  /*46b0*/  UIMAD.WIDE.U32 UR8, UR27, UR31, URZ ;  /* 0x0000001f1b0872a5 */ /* 0x010fe4000f8e00ff */
[----:B------:R-:W-:Y:S02]  /*46c0*/  UISETP.GE.AND UP0, UPT, UR40, 0x1, UPT ;  /* 0x000000012800788c */ /* 0x000fe4000bf06270 */
[----:B------:R-:W-:Y:S01]  /*46d0*/  UISETP.NE.AND UP4, UPT, UR40, 0x1, UPT ;  /* 0x000000012800788c */ /* 0x000fe2000bf85270 */
[----:B------:R-:W-:Y:S02]  /*46e0*/  UMOV UR6, UR7 ;  /* 0x0000000700067c82 */ /* 0x000fe40008000000 */
[----:B------:R-:W-:Y:S01]  /*46f0*/  UMOV UR34, UR9 ;  /* 0x0000000900227c82 */ /* 0x000fe20008000000 */
[----:B------:R-:W1:Y:S01]  /*4700*/  LDCU.64 UR16, c[0x0][0xb28] ;  /* 0x00016500ff1077ac */ /* 0x000e620008000a00 */
[----:B------:R-:W-:-:S02]  /*4710*/  UISETP.NE.AND UP6, UPT, UR15, 0x1, UPT ;  /* 0x000000010f00788c */ /* 0x000fc4000bfc5270 */
[----:B------:R-:W-:Y:S02]  /*4720*/  UISETP.NE.AND UP5, UPT, UR30, 0x1, UPT ;  /* 0x000000011e00788c */ /* 0x000fe4000bfa5270 */
[----:B------:R-:W-:Y:S02]  /*4730*/  USHF.R.U32.HI UR35, URZ, UR29, UR6 ;  /* 0x0000001dff237299 */ /* 0x000fe40008011606 */
[----:B------:R-:W-:Y:S02]  /*4740*/  USHF.R.U32.HI UR34, URZ, UR38, UR34 ;  /* 0x00000026ff227299 */ /* 0x000fe40008011622 */
[----:B------:R-:W-:Y:S01]  /*4750*/  UISETP.NE.AND UP2, UPT, UR4, 0x1, UPT ;  /* 0x000000010400788c */ /* 0x000fe2000bf45270 */
[----:B------:R-:W-:-:S10]  /*4760*/  UMOV UR12, URZ ;  /* 0x000000ff000c7c82 */ /* 0x000fd40008000000 */
.L_x_95:
[C---:B------:R-:W-:Y:S02]  /*4770*/  LEA R12, R14.reuse, UR24, 0x3 ;  /* 0x000000180e0c7c11 */ /* 0x040fe4000f8e18ff */
[----:B------:R-:W-:Y:S02]  /*4780*/  SHF.L.U32 R9, R13, 0x1f, RZ ;  /* 0x0000001f0d097819 */ /* 0x000fe400000006ff */
[----:B------:R-:W-:Y:S02]  /*4790*/  LEA R10, R14, UR24, 0x4 ;  /* 0x000000180e0a7c11 */ /* 0x000fe4000f8e20ff */
[----:B------:R-:W2:Y:S02]  /*47a0*/  SYNCS.PHASECHK.TRANS64.TRYWAIT P0, [R12+URZ+0x90], R9 ;  /* 0x000090090c0075a7 */ /* 0x000ea400080011ff */
[----:B--2-4-:R-:W-:Y:S05]  /*47b0*/  @!P0 BRA `(.L_x_87) ;  /* 0x0000004400148947 */ /* 0x014fea0003800000 */
.L_x_166:
[----:B--2---:R-:W2:Y:S01]  /*47c0*/  LDS.128 R8, [R10+0x120] ;  /* 0x000120000a087984 */ /* 0x004ea20000000c00 */
[----:B------:R-:W-:Y:S01]  /*47d0*/  UISETP.GE.AND UP0, UPT, UR40, 0x1, UPT ;  /* 0x000000012800788c */ /* 0x000fe2000bf06270 */
[----:B------:R-:W-:Y:S01]  /*47e0*/  @!PT LDS RZ, [RZ] ;  /* 0x00000000fffff984 */ /* 0x000fe20000000800 */
[----:B------:R-:W-:Y:S01]  /*47f0*/  @!PT LDS RZ, [RZ] ;  /* 0x00000000fffff984 */ /* 0x000fe20000000800 */
[----:B------:R-:W-:Y:S01]  /*4800*/  @!PT LDS RZ, [RZ] ;  /* 0x00000000fffff984 */ /* 0x000fe20000000800 */
[----:B------:R-:W-:Y:S01]  /*4810*/  @!PT LDS RZ, [RZ] ;  /* 0x00000000fffff984 */ /* 0x000fe20000000800 */
[----:B------:R4:W-:Y:S06]  /*4820*/  MEMBAR.ALL.CTA ;  /* 0x0000000000007992 */ /* 0x0009ec0000008000 */
[----:B----4-:R-:W4:Y:S01]  /*4830*/  FENCE.VIEW.ASYNC.S ;  /* 0x00000000000073c6 */ /* 0x010f220000000000 */
[----:B--2---:R-:W-:Y:S11]  /*4840*/  LOP3.LUT P0, RZ, R10, 0x1, RZ, 0xc0, !PT ;  /* 0x000000010aff7812 */ /* 0x004ff6000780c0ff */
[----:B------:R-:W-:Y:S02]  /*4850*/  @!UPT UIADD3 URZ, UPT, UPT, URZ, URZ, URZ ;  /* 0x000000fffffff290 */ /* 0x000fe4000fffe0ff */
[----:B----4-:R-:W-:Y:S01]  /*4860*/  VOTEU.ANY UP1, P0 ;  /* 0x0000000000ff7886 */ /* 0x010fe20000020100 */
[----:B------:R-:W-:Y:S11]  /*4870*/  PLOP3.LUT P0, PT, PT, PT, UP1, 0x80, 0x8 ;  /* 0x000000000008781c */ /* 0x000ff60003f0f018 */
[----:B------:R-:W-:Y:S02]  /*4880*/  @!UPT UIADD3 URZ, UPT, UPT, URZ, URZ, URZ ;  /* 0x000000fffffff290 */ /* 0x000fe4000fffe0ff */
[----:B------:R-:W-:Y:S02]  /*4890*/  @P0 SHF.R.U32.HI R0, RZ, 0x10, R9 ;  /* 0x00000010ff000819 */ /* 0x000fe40000011609 */
[----:B------:R-:W-:Y:S02]  /*48a0*/  @P0 MOV R6, R8 ;  /* 0x0000000800060202 */ /* 0x000fe40000000f00 */
[----:B------:R-:W-:Y:S01]  /*48b0*/  @P0 R2UR UR4, R0 ;  /* 0x00000000000402ca */ /* 0x000fe200000e0000 */
[----:B------:R-:W-:Y:S01]  /*48c0*/  VIADD R0, R12, 0xa0 ;  /* 0x000000a00c007836 */ /* 0x000fe20000000000 */
[----:B------:R-:W-:Y:S02]  /*48d0*/  @P0 LOP3.LUT R8, R9, 0xffff, RZ, 0xc0, !PT ;  /* 0x0000ffff09080812 */ /* 0x000fe400078ec0ff */
[----:B------:R-:W-:Y:S02]  /*48e0*/  @P0 R2UR UR6, R6 ;  /* 0x00000000060602ca */ /* 0x000fe400000e0000 */
[----:B------:R-:W-:Y:S02]  /*48f0*/  PRMT R0, RZ, 0x654, R0 ;  /* 0x00000654ff007816 */ /* 0x000fe40000000000 */
[----:B------:R-:W-:Y:S02]  /*4900*/  @P0 R2UR UR5, R8 ;  /* 0x00000000080502ca */ /* 0x000fe400000e0000 */
[----:B------:R2:W-:Y:S03]  /*4910*/  SYNCS.ARRIVE.TRANS64.RED.A1T0 RZ, [R0+URZ], RZ ;  /* 0x000000ff00ff79a7 */ /* 0x0005e600081004ff */
[----:B------:R-:W-:Y:S04]  /*4920*/  @UP1 UMOV UR26, UR4 ;  /* 0x00000004001a1c82 */ /* 0x000fe80008000000 */
[----:B------:R-:W-:Y:S04]  /*4930*/  @UP1 UMOV UR14, UR6 ;  /* 0x00000006000e1c82 */ /* 0x000fe80008000000 */
[----:B------:R-:W-:Y:S01]  /*4940*/  @UP1 UMOV UR13, UR5 ;  /* 0x00000005000d1c82 */ /* 0x000fe20008000000 */
[----:B------:R-:W-:Y:S05]  /*4950*/  BRA.U !UP0, `(.L_x_88) ;  /* 0x0000000108a47547 */ /* 0x000fea000b800000 */
[----:B------:R-:W-:Y:S02]  /*4960*/  UIMAD.WIDE.U32 UR8, UR13, UR31, URZ ;  /* 0x0000001f0d0872a5 */ /* 0x000fe4000f8e00ff */
[----:B------:R-:W-:Y:S02]  /*4970*/  UIMAD.WIDE.U32 UR10, UR14, UR28, URZ ;  /* 0x0000001c0e0a72a5 */ /* 0x000fe4000f8e00ff */
[----:B------:R-:W-:Y:S02]  /*4980*/  USEL UR4, UR27, UR34, !UP5 ;  /* 0x000000221b047287 */ /* 0x000fe4000e800000 */
[----:B------:R-:W-:Y:S02]  /*4990*/  USEL UR7, UR33, UR35, !UP6 ;  /* 0x0000002321077287 */ /* 0x000fe4000f000000 */
[----:B-1----:R-:W-:Y:S02]  /*49a0*/  UIMAD.WIDE.U32 UR18, UR4, UR16, URZ ;  /* 0x00000010041272a5 */ /* 0x002fe4000f8e00ff */
[----:B------:R-:W-:Y:S01]  /*49b0*/  UIMAD.WIDE.U32 UR20, UR7, UR16, URZ ;  /* 0x00000010071472a5 */ /* 0x000fe2000f8e00ff */
[----:B------:R-:W-:Y:S02]  /*49c0*/  UMOV UR5, UR9 ;  /* 0x0000000900057c82 */ /* 0x000fe40008000000 */
[----:B------:R-:W-:Y:S03]  /*49d0*/  USHF.R.U32.HI UR6, URZ, UR38, UR5 ;  /* 0x00000026ff067299 */ /* 0x000fe60008011605 */
[----:B------:R-:W-:Y:S01]  /*49e0*/  UMOV UR5, UR11 ;  /* 0x0000000b00057c82 */ /* 0x000fe20008000000 */
[----:B------:R-:W-:Y:S02]  /*49f0*/  USEL UR6, UR13, UR6, !UP5 ;  /* 0x000000060d067287 */ /* 0x000fe4000e800000 */
[----:B------:R-:W-:Y:S02]  /*4a00*/  USHF.R.U32.HI UR8, URZ, UR29, UR5 ;  /* 0x0000001dff087299 */ /* 0x000fe40008011605 */
[----:B------:R-:W-:Y:S01]  /*4a10*/  UIMAD.WIDE.U32 UR10, UR6, UR16, URZ ;  /* 0x00000010060a72a5 */ /* 0x000fe2000f8e00ff */
[----:B------:R-:W-:Y:S02]  /*4a20*/  UMOV UR5, UR19 ;  /* 0x0000001300057c82 */ /* 0x000fe40008000000 */
[----:B------:R-:W-:Y:S03]  /*4a30*/  @UP4 USHF.R.U32.HI UR4, URZ, UR17, UR5 ;  /* 0x00000011ff044299 */ /* 0x000fe60008011605 */
[----:B------:R-:W-:Y:S01]  /*4a40*/  UMOV UR5, UR21 ;  /* 0x0000001500057c82 */ /* 0x000fe20008000000 */
[----:B------:R-:W-:Y:S02]  /*4a50*/  UIMAD UR4, UR40, UR4, URZ ;  /* 0x00000004280472a4 */ /* 0x000fe4000f8e02ff */
[----:B------:R-:W-:Y:S02]  /*4a60*/  @UP4 USHF.R.U32.HI UR7, URZ, UR17, UR5 ;  /* 0x00000011ff074299 */ /* 0x000fe40008011605 */
[----:B------:R-:W-:Y:S02]  /*4a70*/  USEL UR5, UR14, UR8, !UP6 ;  /* 0x000000080e057287 */ /* 0x000fe4000f000000 */
[----:B------:R-:W-:Y:S02]  /*4a80*/  UIMAD UR8, UR40, UR7, URZ ;  /* 0x00000007280872a4 */ /* 0x000fe4000f8e02ff */
[----:B------:R-:W-:Y:S03]  /*4a90*/  UISETP.GE.AND UP0, UPT, UR6, UR4, UPT ;  /* 0x000000040600728c */ /* 0x000fe6000bf06270 */
[----:B------:R-:W-:Y:S01]  /*4aa0*/  UMOV UR4, UR11 ;  /* 0x0000000b00047c82 */ /* 0x000fe20008000000 */
[----:B------:R-:W-:Y:S02]  /*4ab0*/  UISETP.GE.OR UP0, UPT, UR5, UR8, UP0 ;  /* 0x000000080500728c */ /* 0x000fe40008706670 */
[----:B------:R-:W-:Y:S02]  /*4ac0*/  USHF.R.U32.HI UR4, URZ, UR17, UR4 ;  /* 0x00000011ff047299 */ /* 0x000fe40008011604 */
[----:B------:R-:W-:Y:S02]  /*4ad0*/  UIMAD.WIDE.U32 UR8, UR5, UR16, URZ ;  /* 0x00000010050872a5 */ /* 0x000fe4000f8e00ff */
[----:B------:R-:W-:Y:S04]  /*4ae0*/  USEL UR10, UR6, UR4, !UP4 ;  /* 0x00000004060a7287 */ /* 0x000fe8000e000000 */
[----:B------:R-:W-:Y:S01]  /*4af0*/  UIADD3 UR11, UPT, UPT, -UR10, URZ, URZ ;  /* 0x000000ff0a0b7290 */ /* 0x000fe2000fffe1ff */
[----:B------:R-:W-:Y:S02]  /*4b00*/  @!UP0 UMOV UR4, UR9 ;  /* 0x0000000900048c82 */ /* 0x000fe40008000000 */
[----:B------:R-:W-:Y:S02]  /*4b10*/  @!UP0 USHF.R.U32.HI UR4, URZ, UR17, UR4 ;  /* 0x00000011ff048299 */ /* 0x000fe40008011604 */
[----:B------:R-:W-:Y:S02]  /*4b20*/  UIMAD UR8, UR40, UR11, UR6 ;  /* 0x0000000b280872a4 */ /* 0x000fe4000f8e0206 */
[----:B------:R-:W-:Y:S04]  /*4b30*/  @!UP0 USEL UR4, UR5, UR4, !UP4 ;  /* 0x0000000405048287 */ /* 0x000fe8000e000000 */
[----:B------:R-:W-:Y:S02]  /*4b40*/  @!UP0 UIMAD UR8, UR7, UR8, UR4 ;  /* 0x00000008070882a4 */ /* 0x000fe4000f8e0204 */
[----:B------:R-:W-:Y:S02]  /*4b50*/  @!UP0 UIADD3 UR9, UPT, UPT, UR10, -UR4, URZ ;  /* 0x800000040a098290 */ /* 0x000fe4000fffe0ff */
[----:B------:R-:W-:Y:S02]  /*4b60*/  UIADD3 UR4, UPT, UPT, -UR5, URZ, URZ ;  /* 0x000000ff05047290 */ /* 0x000fe4000fffe1ff */
[----:B------:R-:W-:Y:S02]  /*4b70*/  UIADD3 UR7, UPT, UPT, -UR6, URZ, URZ ;  /* 0x000000ff06077290 */ /* 0x000fe4000fffe1ff */
[----:B------:R-:W-:Y:S02]  /*4b80*/  @!UP0 UIMAD UR6, UR9, UR40, UR5 ;  /* 0x00000028090682a4 */ /* 0x000fe4000f8e0205 */
[----:B------:R-:W-:Y:S02]  /*4b90*/  UIMAD UR14, UR15, UR4, UR14 ;  /* 0x000000040f0e72a4 */ /* 0x000fe4000f8e020e */
[----:B------:R-:W-:Y:S01]  /*4ba0*/  UIMAD UR13, UR30, UR7, UR13 ;  /* 0x000000071e0d72a4 */ /* 0x000fe2000f8e020d */
[----:B------:R-:W-:Y:S02]  /*4bb0*/  @!UP0 UMOV UR5, UR8 ;  /* 0x0000000800058c82 */ /* 0x000fe40008000000 */
[----:B------:R-:W-:Y:S02]  /*4bc0*/  UIMAD UR14, UR5, UR15, UR14 ;  /* 0x0000000f050e72a4 */ /* 0x000fe4000f8e020e */
[----:B------:R-:W-:Y:S11]  /*4bd0*/  UIMAD UR13, UR6, UR30, UR13 ;  /* 0x0000001e060d72a4 */ /* 0x000ff6000f8e020d */
[----:B------:R-:W-:Y:S01]  /*4be0*/  @!UPT UIADD3 URZ, UPT, UPT, URZ, URZ, URZ ;  /* 0x000000fffffff290 */ /* 0x000fe2000fffe0ff */
.L_x_88:
[----:B------:R-:W4:Y:S01]  /*4bf0*/  @!UP2 LDCU.128 UR20, c[0x0][0xb10] ;  /* 0x00016200ff14a7ac */ /* 0x000f220008000c00 */
[C---:B---3--:R-:W-:Y:S02]  /*4c00*/  ISETP.NE.U32.AND P1, PT, R4.reuse, RZ, PT ;  /* 0x000000ff0400720c */ /* 0x048fe40003f25070 */
[----:B------:R-:W-:Y:S02]  /*4c10*/  ISETP.NE.U32.AND P0, PT, R4, RZ, PT ;  /* 0x000000ff0400720c */ /* 0x000fe40003f05070 */
[C---:B------:R-:W-:Y:S02]  /*4c20*/  ISETP.NE.AND.EX P1, PT, R5.reuse, RZ, PT, P1 ;  /* 0x000000ff0500720c */ /* 0x040fe40003f25310 */
[----:B------:R-:W-:Y:S01]  /*4c30*/  ISETP.NE.AND.EX P0, PT, R5, RZ, PT, P0 ;  /* 0x000000ff0500720c */ /* 0x000fe20003f05300 */
[----:B------:R-:W3:Y:S01]  /*4c40*/  @!UP2 LDCU UR5, c[0x0][0xb0c] ;  /* 0x00016180ff05a7ac */ /* 0x000ee20008000800 */
[----:B------:R-:W-:Y:S02]  /*4c50*/  USHF.L.U32 UR11, UR25, 0x7, URZ ;  /* 0x00000007190b7899 */ /* 0x000fe400080006ff */
[----:B------:R-:W-:Y:S02]  /*4c60*/  USHF.L.U32 UR10, UR32, 0x6, URZ ;  /* 0x00000006200a7899 */ /* 0x000fe400080006ff */
[----:B----4-:R-:W-:Y:S07]  /*4c70*/  UIMAD.WIDE.U32 UR6, UR14, UR20, URZ ;  /* 0x000000140e0672a5 */ /* 0x010fee000f8e00ff */
[----:B------:R-:W-:Y:S01]  /*4c80*/  @!UP2 UMOV UR4, UR7 ;  /* 0x000000070004ac82 */ /* 0x000fe20008000000 */
[----:B---3--:R-:W-:Y:S02]  /*4c90*/  @!UP2 UISETP.NE.AND UP0, UPT, UR5, 0x1, UPT ;  /* 0x000000010500a88c */ /* 0x008fe4000bf05270 */
[----:B------:R-:W-:Y:S02]  /*4ca0*/  @!UP2 USHF.R.U32.HI UR4, URZ, UR21, UR4 ;  /* 0x00000015ff04a299 */ /* 0x000fe40008011604 */
[----:B------:R-:W-:Y:S02]  /*4cb0*/  UIMAD.WIDE.U32 UR6, UR13, UR23, URZ ;  /* 0x000000170d0672a5 */ /* 0x000fe4000f8e00ff */
[----:B------:R-:W-:Y:S02]  /*4cc0*/  @!UP2 USEL UR8, UR14, UR4, !UP0 ;  /* 0x000000040e08a287 */ /* 0x000fe4000c000000 */
[----:B------:R-:W-:Y:S03]  /*4cd0*/  @!UP2 UISETP.NE.AND UP0, UPT, UR22, 0x1, UPT ;  /* 0x000000011600a88c */ /* 0x000fe6000bf05270 */
[----:B------:R-:W-:Y:S02]  /*4ce0*/  @!UP2 UMOV UR6, UR7 ;  /* 0x000000070006ac82 */ /* 0x000fe40008000000 */
[----:B------:R-:W3:Y:S02]  /*4cf0*/  @!UP2 LDCU UR4, c[0x0][0xb20] ;  /* 0x00016400ff04a7ac */ /* 0x000ee40008000800 */
[----:B---3--:R-:W-:Y:S04]  /*4d00*/  @!UP2 USHF.R.U32.HI UR6, URZ, UR4, UR6 ;  /* 0x00000004ff06a299 */ /* 0x008fe80008011606 */
[----:B------:R-:W-:Y:S04]  /*4d10*/  @!UP2 USEL UR6, UR13, UR6, !UP0 ;  /* 0x000000060d06a287 */ /* 0x000fe8000c000000 */
[----:B------:R-:W-:Y:S02]  /*4d20*/  @!UP2 UIADD3 UR4, UPT, UPT, -UR8, UR6, URZ ;  /* 0x000000060804a290 */ /* 0x000fe4000fffe1ff */
[----:B------:R-:W-:Y:S02]  /*4d30*/  @!UP2 UIADD3 UR6, UPT, UPT, UR8, -UR6, URZ ;  /* 0x800000060806a290 */ /* 0x000fe4000fffe0ff */
[----:B------:R-:W-:Y:S02]  /*4d40*/  @!UP2 UIMAD UR14, UR4, UR5, UR14 ;  /* 0x00000005040ea2a4 */ /* 0x000fe4000f8e020e */
[----:B------:R-:W-:Y:S01]  /*4d50*/  @!UP2 UIMAD UR13, UR6, UR22, UR13 ;  /* 0x00000016060da2a4 */ /* 0x000fe2000f8e020d */
[----:B------:R-:W-:Y:S11]  /*4d60*/  BRA.U UP3, `(.L_x_89) ;  /* 0x0000000103107547 */ /* 0x000ff6000b800000 */
[----:B--2---:R-:W-:Y:S04]  /*4d70*/  MOV R0, UR37 ;  /* 0x0000002500007c02 */ /* 0x004fe80008000f00 */
[----:B------:R-:W-:Y:S04]  /*4d80*/  SHF.L.U32 R9, R0, 0x1f, RZ ;  /* 0x0000001f00097819 */ /* 0x000fe800000006ff */
[----:B------:R-:W2:Y:S02]  /*4d90*/  SYNCS.PHASECHK.TRANS64.TRYWAIT P2, [UR24+0x88], R9 ;  /* 0x00008809ff0075a7 */ /* 0x000ea40008041118 */
[----:B--2---:R-:W-:Y:S05]  /*4da0*/  @!P2 BRA `(.L_x_90) ;  /* 0x0000003c00aca947 */ /* 0x004fea0003800000 */
.L_x_89:
[----:B------:R-:W-:Y:S05]  /*4db0*/  @!P1 BRA `(.L_x_91) ;  /* 0x0000000000309947 */ /* 0x000fea0003800000 */
[----:B------:R-:W-:Y:S01]  /*4dc0*/  ISETP.NE.U32.AND P1, PT, R2, RZ, PT ;  /* 0x000000ff0200720c */ /* 0x000fe20003f25070 */
[----:B------:R-:W3:Y:S01]  /*4dd0*/  LDCU.64 UR4, c[0x0][0x358] ;  /* 0x00006b00ff0477ac */ /* 0x000ee20008000a00 */
[----:B------:R-:W-:Y:S02]  /*4de0*/  IMAD.MOV.U32 R84, RZ, RZ, 0x1 ;  /* 0x00000001ff547424 */ /* 0x000fe400078e00ff */
[----:B------:R-:W-:Y:S11]  /*4df0*/  ISETP.NE.AND.EX P1, PT, R3, RZ, PT, P1 ;  /* 0x000000ff0300720c */ /* 0x000ff60003f25310 */
[----:B------:R-:W-:Y:S02]  /*4e00*/  @!UPT UIADD3 URZ, UPT, UPT, URZ, URZ, URZ ;  /* 0x000000fffffff290 */ /* 0x000fe4000fffe0ff */
[----:B--2---:R-:W2:Y:S01]  /*4e10*/  @P1 LDC.64 R8, c[0x0][0x888] ;  /* 0x00022200ff081b82 */ /* 0x004ea20000000a00 */
[----:B------:R-:W-:Y:S04]  /*4e20*/  @P1 IMAD R0, R4, UR36, RZ ;  /* 0x0000002404001c24 */ /* 0x000fe8000f8e02ff */
[----:B--2---:R-:W-:Y:S04]  /*4e30*/  @P1 IMAD.WIDE R8, R0, 0x4, R8 ;  /* 0x0000000400081825 */ /* 0x004fe800078e0208 */
[----:B------:R-:W-:Y:S01]  /*4e40*/  HFMA2 R0, -RZ, RZ, 0, 5.9604644775390625e-08 ;  /* 0x00000001ff007431 */ /* 0x000fe200000001ff */
[----:B---3-5:R3:W5:Y:S04]  /*4e50*/  @P1 LDG.E R41, desc[UR4][R8.64] ;  /* 0x0000000408291981 */ /* 0x028768000c1e1900 */
[----:B------:R-:W-:Y:S01]  /*4e60*/  @!P1 PRMT R84, R0, 0x7610, R84 ;  /* 0x0000761000549816 */ /* 0x000fe20000000054 */
[----:B---3--:R-:W4:Y:S06]  /*4e70*/  @!P1 LDC R41, c[0x0][0x880] ;  /* 0x00022000ff299b82 */ /* 0x008f2c0000000800 */
.L_x_91:
[----:B----45:R-:W-:Y:S01]  /*4e80*/  @!P0 FSETP.EQ.AND P1, PT, R41, RZ, PT ;  /* 0x000000ff2900820b */ /* 0x030fe20003f22000 */
[----:B------:R-:W-:Y:S01]  /*4e90*/  @!UPT UIADD3 URZ, UPT, UPT, URZ, URZ, URZ ;  /* 0x000000fffffff290 */ /* 0x000fe2000fffe0ff */
[----:B------:R-:W-:Y:S11]  /*4ea0*/  @!P0 BRA `(.L_x_92) ;  /* 0x0000000000188947 */ /* 0x000ff60003800000 */
[----:B------:R-:W-:Y:S02]  /*4eb0*/  LOP3.LUT P0, RZ, R84, 0xff, RZ, 0xc0, !PT ;  /* 0x000000ff54ff7812 */ /* 0x000fe4000780c0ff */
[----:B------:R-:W-:Y:S04]  /*4ec0*/  ISETP.NE.U32.AND P1, PT, R2, RZ, PT ;  /* 0x000000ff0200720c */ /* 0x000fe80003f25070 */
[----:B------:R-:W-:Y:S04]  /*4ed0*/  ISETP.NE.AND.EX P1, PT, R3, RZ, PT, P1 ;  /* 0x000000ff0300720c */ /* 0x000fe80003f25310 */
[----:B------:R-:W-:Y:S03]  /*4ee0*/  PLOP3.LUT P1, PT, P1, PT, PT, 0x8, 0x80 ;  /* 0x000000000080781c */ /* 0x000fe60000f2e170 */
[----:B------:R-:W-:Y:S11]  /*4ef0*/  @P0 FSETP.EQ.AND P1, PT, R41, RZ, PT ;  /* 0x000000ff2900020b */ /* 0x000ff60003f22000 */
[----:B------:R-:W-:Y:S02]  /*4f00*/  @!UPT UIADD3 URZ, UPT, UPT, URZ, URZ, URZ ;  /* 0x000000fffffff290 */ /* 0x000fe4000fffe0ff */
.L_x_92:
[----:B------:R-:W-:Y:S01]  /*4f10*/  ULEA UR4, UR12, UR24, 0x3 ;  /* 0x000000180c047291 */ /* 0x000fe2000f8e18ff */
[----:B--2---:R-:W-:Y:S02]  /*4f20*/  SHF.L.U32 R9, R15, 0x1f, RZ ;  /* 0x0000001f0f097819 */ /* 0x004fe400000006ff */
[----:B------:R-:W-:Y:S04]  /*4f30*/  ELECT P0, URZ, PT ;  /* 0x0000000000ff782f */ /* 0x000fe80003800000 */
[----:B------:R-:W-:Y:S02]  /*4f40*/  PLOP3.LUT P1, PT, P1, P0, PT, 0xf2, 0x2f ;  /* 0x00000000002f781c */ /* 0x000fe40000f21e72 */
[----:B------:R-:W2:Y:S11]  /*4f50*/  SYNCS.PHASECHK.TRANS64.TRYWAIT P2, [UR4+0x68], R9 ;  /* 0x00006809ff0075a7 */ /* 0x000eb60008041104 */
[----:B------:R-:W-:Y:S05]  /*4f60*/  @!P1 IADD3 R8, P0, PT, R16, 0x580, RZ ;  /* 0x0000058010089810 */ /* 0x000fea0007f1e0ff */
[----:B------:R-:W-:Y:S01]  /*4f70*/  @!P1 IMAD.X R6, RZ, RZ, R17, P0 ;  /* 0x000000ffff069224 */ /* 0x000fe200000e0611 */
[----:B--2---:R-:W-:Y:S07]  /*4f80*/  @!P2 BRA `(.L_x_93) ;  /* 0x0000003c004ca947 */ /* 0x004fee0003800000 */
.L_x_169:
[----:B------:R-:W3:Y:S01]  /*4f90*/  S2UR UR20, SR_CgaCtaId ;  /* 0x00000000001479c3 */ /* 0x000ee20000008800 */
[----:B------:R-:W-:Y:S01]  /*4fa0*/  @!P1 R2UR UR7, R6 ;  /* 0x00000000060792ca */ /* 0x000fe200000e0000 */
[----:B------:R-:W-:Y:S01]  /*4fb0*/  UIADD3 UR5, UPT, UPT, UR12, 0x1, URZ ;  /* 0x000000010c057890 */ /* 0x000fe2000fffe0ff */
[----:B------:R-:W-:Y:S01]  /*4fc0*/  @!P1 R2UR UR6, R8 ;  /* 0x00000000080692ca */ /* 0x000fe200000e0000 */
[----:B------:R-:W-:Y:S01]  /*4fd0*/  UIADD3 UR9, UPT, UPT, UR4, 0x50, URZ ;  /* 0x0000005004097890 */ /* 0x000fe2000fffe0ff */
[----:B------:R-:W-:Y:S01]  /*4fe0*/  @!P1 IMAD.MOV.U32 R6, RZ, RZ, 0x2000 ;  /* 0x00002000ff069424 */ /* 0x000fe200078e00ff */
[----:B------:R-:W-:Y:S01]  /*4ff0*/  UISETP.NE.AND UP0, UPT, UR5, 0x3, UPT ;  /* 0x000000030500788c */ /* 0x000fe2000bf05270 */
[----:B------:R-:W-:Y:S01]  /*5000*/  VIADD R14, R14, 0x1 ;  /* 0x000000010e0e7836 */ /* 0x000fe20000000000 */
[----:B------:R-:W-:Y:S01]  /*5010*/  UMOV UR22, 0x0 ;  /* 0x0000000000167882 */ /* 0x000fe20000000000 */
[----:B------:R-:W-:Y:S05]  /*5020*/  UMOV UR23, 0x10000000 ;  /* 0x1000000000177882 */ /* 0x000fea0000000000 */
[----:B--2---:R-:W-:Y:S01]  /*5030*/  IMAD.U32 R9, RZ, RZ, UR7 ;  /* 0x00000007ff097e24 */ /* 0x004fe2000f8e00ff */
[----:B------:R-:W-:Y:S01]  /*5040*/  USEL UR7, URZ, 0x1, UP0 ;  /* 0x00000001ff077887 */ /* 0x000fe20008000000 */
[----:B------:R-:W-:Y:S01]  /*5050*/  IMAD.U32 R8, RZ, RZ, UR6 ;  /* 0x00000006ff087e24 */ /* 0x000fe2000f8e00ff */
[----:B------:R-:W-:Y:S02]  /*5060*/  USEL UR6, UR5, URZ, UP0 ;  /* 0x000000ff05067287 */ /* 0x000fe40008000000 */
[----:B------:R-:W-:Y:S01]  /*5070*/  VOTEU.ALL UP0, P1 ;  /* 0x0000000000ff7886 */ /* 0x000fe20000800000 */
[----:B------:R-:W-:Y:S02]  /*5080*/  @!P1 R2UR UR19, R9 ;  /* 0x00000000091392ca */ /* 0x000fe400000e0000 */
[----:B------:R-:W-:Y:S02]  /*5090*/  @!P1 R2UR UR18, R8 ;  /* 0x00000000081292ca */ /* 0x000fe400000e0000 */
[----:B------:R-:W-:Y:S01]  /*50a0*/  @!UP0 ULEA UR5, UR12, UR24, 0xd ;  /* 0x000000180c058291 */ /* 0x000fe2000f8e68ff */
[----:B------:R-:W-:Y:S01]  /*50b0*/  LOP3.LUT R15, R15, UR7, RZ, 0x3c, !PT ;  /* 0x000000070f0f7c12 */ /* 0x000fe2000f8e3cff */
[----:B---3--:R-:W-:Y:S02]  /*50c0*/  UPRMT UR20, UR20, 0x654, UR9 ;  /* 0x0000065414147896 */ /* 0x008fe40008000009 */
[----:B------:R-:W-:Y:S01]  /*50d0*/  @!UP0 UIADD3 UR8, UPT, UPT, UR5, 0x200, URZ ;  /* 0x0000020005088890 */ /* 0x000fe2000fffe0ff */
[----:B------:R-:W-:Y:S01]  /*50e0*/  SHF.L.U32 R0, R15, 0x1f, RZ ;  /* 0x0000001f0f007819 */ /* 0x000fe200000006ff */
[----:B------:R-:W-:Y:S01]  /*50f0*/  VOTEU.ALL UP0, P1 ;  /* 0x0000000000ff7886 */ /* 0x000fe20000800000 */
[----:B------:R-:W-:Y:S01]  /*5100*/  UMOV UR12, UR36 ;  /* 0x00000024000c7c82 */ /* 0x000fe20008000000 */
[----:B------:R-:W-:Y:S05]  /*5110*/  ULEA UR5, UR6, UR24, 0x3 ;  /* 0x0000001806057291 */ /* 0x000fea000f8e18ff */
[----:B------:R2:W-:Y:S01]  /*5120*/  @!UP0 UTMALDG.3D [UR8], [UR18], desc[UR22] ;  /* 0x00001608120085b4 */ /* 0x0005e20008011000 */
[----:B------:R2:W-:Y:S01]  /*5130*/  @!P1 SYNCS.ARRIVE.TRANS64.RED.A0TR RZ, [UR4+0x50], R6 ;  /* 0x00005006ffff99a7 */ /* 0x0005e20008300404 */
[----:B------:R-:W-:Y:S02]  /*5140*/  SYNCS.ARRIVE.TRANS64.RED.A1T0 RZ, [UR20], RZ ;  /* 0x000000ffffff79a7 */ /* 0x000fe40008100414 */
[----:B------:R-:W3:Y:S02]  /*5150*/  SYNCS.PHASECHK.TRANS64.TRYWAIT P0, [UR5+0x68], R0 ;  /* 0x00006800ff0075a7 */ /* 0x000ee40008001105 */
[----:B--23--:R-:W-:Y:S05]  /*5160*/  @!P0 BRA `(.L_x_94) ;  /* 0x0000003800ec8947 */ /* 0x00cfea0003800000 */
.L_x_171:
[----:B------:R-:W3:Y:S01]  /*5170*/  S2UR UR12, SR_CgaCtaId ;  /* 0x00000000000c79c3 */ /* 0x000ee20000008800 */
[----:B------:R-:W-:Y:S01]  /*5180*/  UIADD3 UR9, UPT, UPT, UR5, 0x50, URZ ;  /* 0x0000005005097890 */ /* 0x000fe2000fffe0ff */
[----:B------:R-:W-:Y:S01]  /*5190*/  @!P1 IADD3 R6, P0, PT, R16, 0x580, RZ ;  /* 0x0000058010069810 */ /* 0x000fe20007f1e0ff */
[----:B------:R-:W-:Y:S01]  /*51a0*/  UPLOP3.LUT UP3, UPT, UPT, UPT, UPT, 0x80, 0x8 ;  /* 0x000000000008789c */ /* 0x000fe20003f6f070 */
[----:B------:R-:W-:Y:S01]  /*51b0*/  R2UR UR23, R86 ;  /* 0x00000000561772ca */ /* 0x000fe200000e0000 */
[----:B------:R-:W-:Y:S01]  /*51c0*/  UMOV UR20, 0x0 ;  /* 0x0000000000147882 */ /* 0x000fe20000000000 */
[----:B------:R-:W-:Y:S01]  /*51d0*/  @!P1 R2UR UR7, R6 ;  /* 0x00000000060792ca */ /* 0x000fe200000e0000 */
[----:B--2---:R-:W-:Y:S01]  /*51e0*/  @!P1 IMAD.X R0, RZ, RZ, R17, P0 ;  /* 0x000000ffff009224 */ /* 0x004fe200000e0611 */
[----:B------:R-:W-:Y:S01]  /*51f0*/  UMOV UR21, 0x10000000 ;  /* 0x1000000000157882 */ /* 0x000fe20000000000 */
[----:B------:R-:W-:Y:S01]  /*5200*/  VOTEU.ALL UP0, P1 ;  /* 0x0000000000ff7886 */ /* 0x000fe20000800000 */
[----:B------:R-:W-:Y:S02]  /*5210*/  R2UR UR22, R87 ;  /* 0x00000000571672ca */ /* 0x000fe400000e0000 */
[----:B------:R-:W-:Y:S02]  /*5220*/  @!P1 R2UR UR4, R0 ;  /* 0x00000000000492ca */ /* 0x000fe400000e0000 */
[----:B------:R-:W-:Y:S01]  /*5230*/  @!UP0 UIADD3 UR10, UPT, UPT, UR10, 0x20, URZ ;  /* 0x000000200a0a8890 */ /* 0x000fe2000fffe0ff */
[C---:B------:R-:W-:Y:S02]  /*5240*/  ISETP.NE.AND P0, PT, R14.reuse, 0x2, PT ;  /* 0x000000020e00780c */ /* 0x040fe40003f05270 */
[----:B------:R-:W-:Y:S02]  /*5250*/  UIADD3 UR32, UPT, UPT, UR13, UR23, URZ ;  /* 0x000000170d207290 */ /* 0x000fe4000fffe0ff */
[----:B------:R-:W-:Y:S01]  /*5260*/  IMAD.U32 R8, RZ, RZ, UR7 ;  /* 0x00000007ff087e24 */ /* 0x000fe2000f8e00ff */
[----:B------:R-:W-:Y:S02]  /*5270*/  SEL R0, RZ, 0x1, P0 ;  /* 0x00000001ff007807 */ /* 0x000fe40000000000 */
[----:B------:R-:W-:Y:S01]  /*5280*/  SEL R14, R14, RZ, P0 ;  /* 0x000000ff0e0e7207 */ /* 0x000fe20000000000 */
[----:B------:R-:W-:Y:S01]  /*5290*/  UIADD3 UR25, UPT, UPT, UR14, UR22, URZ ;  /* 0x000000160e197290 */ /* 0x000fe2000fffe0ff */
[----:B------:R-:W-:Y:S01]  /*52a0*/  @!P1 R2UR UR18, R8 ;  /* 0x00000000081292ca */ /* 0x000fe200000e0000 */
[----:B------:R-:W-:Y:S01]  /*52b0*/  IMAD.U32 R9, RZ, RZ, UR4 ;  /* 0x00000004ff097e24 */ /* 0x000fe2000f8e00ff */
[----:B------:R-:W-:Y:S01]  /*52c0*/  @!UP0 ULEA UR4, UR6, UR24, 0xd ;  /* 0x0000001806048291 */ /* 0x000fe2000f8e68ff */
[----:B------:R-:W-:Y:S03]  /*52d0*/  LOP3.LUT R13, R13, R0, RZ, 0x3c, !PT ;  /* 0x000000000d0d7212 */ /* 0x000fe600078e3cff */
[----:B------:R-:W-:Y:S01]  /*52e0*/  @!P1 R2UR UR19, R9 ;  /* 0x00000000091392ca */ /* 0x000fe200000e0000 */
[----:B------:R-:W-:Y:S02]  /*52f0*/  @!UP0 UIADD3 UR8, UPT, UPT, UR4, 0x200, URZ ;  /* 0x0000020004088890 */ /* 0x000fe4000fffe0ff */
[----:B---3--:R-:W-:Y:S01]  /*5300*/  UPRMT UR4, UR12, 0x654, UR9 ;  /* 0x000006540c047896 */ /* 0x008fe20008000009 */
[----:B------:R-:W-:Y:S02]  /*5310*/  VOTEU.ALL UP0, P1 ;  /* 0x0000000000ff7886 */ /* 0x000fe40000800000 */
[----:B------:R-:W-:Y:S01]  /*5320*/  UMOV UR12, UR36 ;  /* 0x00000024000c7c82 */ /* 0x000fe20008000000 */
[----:B------:R-:W-:Y:S06]  /*5330*/  UMOV UR36, UR26 ;  /* 0x0000001a00247c82 */ /* 0x000fec0008000000 */
[----:B------:R2:W-:Y:S01]  /*5340*/  @!UP0 UTMALDG.3D [UR8], [UR18], desc[UR20] ;  /* 0x00001408120085b4 */ /* 0x0005e20008011000 */
[----:B------:R4:W-:Y:S01]  /*5350*/  @!P1 SYNCS.ARRIVE.TRANS64.RED.A0TR RZ, [UR5+0x50], R7 ;  /* 0x00005007ffff99a7 */ /* 0x0009e20008300405 */
[----:B------:R-:W-:Y:S01]  /*5360*/  SYNCS.ARRIVE.TRANS64.RED.A1T0 RZ, [UR4], RZ ;  /* 0x000000ffffff79a7 */ /* 0x000fe20008100404 */
[----:B------:R-:W-:Y:S04]  /*5370*/  UIADD3 UR4, UPT, UPT, UR6, 0x1, URZ ;  /* 0x0000000106047890 */ /* 0x000fe8000fffe0ff */
[----:B------:R-:W-:Y:S04]  /*5380*/  UISETP.NE.AND UP0, UPT, UR4, 0x3, UPT ;  /* 0x000000030400788c */ /* 0x000fe8000bf05270 */
[----:B------:R-:W-:Y:S06]  /*5390*/  USEL UR5, URZ, 0x1, UP0 ;  /* 0x00000001ff057887 */ /* 0x000fec0008000000 */
[----:B------:R-:W-:Y:S01]  /*53a0*/  LOP3.LUT R15, R15, UR5, RZ, 0x3c, !PT ;  /* 0x000000050f0f7c12 */ /* 0x000fe2000f8e3cff */
[----:B--2---:R-:W-:Y:S01]  /*53b0*/  USEL UR12, UR4, URZ, UP0 ;  /* 0x000000ff040c7287 */ /* 0x004fe20008000000 */
[----:B------:R-:W-:Y:S11]  /*53c0*/  BRA.U UP1, `(.L_x_95) ;  /* 0xfffffff101e87547 */ /* 0x000ff6000b83ffff */
[----:B------:R-:W-:Y:S01]  /*53d0*/  UIADD3 UR24, UPT, UPT, UR24, 0x68, URZ ;  /* 0x0000006818187890 */ /* 0x000fe2000fffe0ff */
[----:B------:R-:W-:-:S03]  /*53e0*/  SHF.L.U32 R3, R15, 0x1f, RZ ;  /* 0x0000001f0f037819 */ /* 0x000fc600000006ff */
[----:B------:R-:W-:-:S09]  /*53f0*/  ULEA UR4, UR12, UR24, 0x3 ;  /* 0x000000180c047291 */ /* 0x000fd2000f8e18ff */
[----:B------:R-:W2:Y:S02]  /*5400*/  SYNCS.PHASECHK.TRANS64.TRYWAIT P0, [UR4], R3 ;  /* 0x00000003ff0075a7 */ /* 0x000ea40008001104 */
[----:B--2---:R-:W-:Y:S05]  /*5410*/  @!P0 BRA `(.L_x_96) ;  /* 0x0000003800588947 */ /* 0x004fea0003800000 */
.L_x_173:
[----:B------:R-:W-:-:S04]  /*5420*/  UIADD3 UR4, UPT, UPT, UR12, 0x1, URZ ;  /* 0x000000010c047890 */ /* 0x000fc8000fffe0ff */
[----:B------:R-:W-:-:S04]  /*5430*/  UISETP.NE.AND UP0, UPT, UR4, 0x3, UPT ;  /* 0x000000030400788c */ /* 0x000fc8000bf05270 */
[----:B------:R-:W-:Y:S02]  /*5440*/  USEL UR6, URZ, 0x1, UP0 ;  /* 0x00000001ff067887 */ /* 0x000fe40008000000 */
[----:B------:R-:W-:-:S04]  /*5450*/  USEL UR4, UR4, URZ, UP0 ;  /* 0x000000ff04047287 */ /* 0x000fc80008000000 */
[----:B------:R-:W-:Y:S01]  /*5460*/  ULEA UR5, UR4, UR24, 0x3 ;  /* 0x0000001804057291 */ /* 0x000fe2000f8e18ff */
[----:B------:R-:W-:-:S04]  /*5470*/  LOP3.LUT R15, R15, UR6, RZ, 0x3c, !PT ;  /* 0x000000060f0f7c12 */ /* 0x000fc8000f8e3cff */
[----:B--2---:R-:W-:-:S04]  /*5480*/  SHF.L.U32 R3, R15, 0x1f, RZ ;  /* 0x0000001f0f037819 */ /* 0x004fc800000006ff */
[----:B------:R-:W2:Y:S02]  /*5490*/  SYNCS.PHASECHK.TRANS64.TRYWAIT P0, [UR5], R3 ;  /* 0x00000003ff0075a7 */ /* 0x000ea40008001105 */
[----:B--2---:R-:W-:Y:S05]  /*54a0*/  @!P0 BRA `(.L_x_97) ;  /* 0x00000038004c8947 */ /* 0x004fea0003800000 */
.L_x_175:
[----:B------:R-:W-:-:S04]  /*54b0*/  UIADD3 UR4, UPT, UPT, UR4, 0x1, URZ ;  /* 0x0000000104047890 */ /* 0x000fc8000fffe0ff */
[----:B------:R-:W-:-:S04]  /*54c0*/  UISETP.NE.AND UP0, UPT, UR4, 0x3, UPT ;  /* 0x000000030400788c */ /* 0x000fc8000bf05270 */
[----:B------:R-:W-:Y:S02]  /*54d0*/  USEL UR5, URZ, 0x1, UP0 ;  /* 0x00000001ff057887 */ /* 0x000fe40008000000 */
[----:B------:R-:W-:-:S04]  /*54e0*/  USEL UR4, UR4, URZ, UP0 ;  /* 0x000000ff04047287 */ /* 0x000fc80008000000 */
[----:B------:R-:W-:Y:S01]  /*54f0*/  ULEA UR4, UR4, UR24, 0x3 ;  /* 0x0000001804047291 */ /* 0x000fe2000f8e18ff */
[----:B--2---:R-:W-:-:S04]  /*5500*/  LOP3.LUT R3, R15, UR5, RZ, 0x3c, !PT ;  /* 0x000000050f037c12 */ /* 0x004fc8000f8e3cff */
[----:B------:R-:W-:Y:S01]  /*5510*/  SHF.L.U32 R3, R3, 0x1f, RZ ;  /* 0x0000001f03037819 */ /* 0x000fe200000006ff */
[----:B------:R-:W-:-:S07]  /*5520*/  IMAD.U32 R0, RZ, RZ, UR4 ;  /* 0x00000004ff007e24 */ /* 0x000fce000f8e00ff */
.L_x_98:
[----:B--2---:R2:W3:Y:S02]  /*5530*/  SYNCS.PHASECHK.TRANS64.TRYWAIT P0, [R0+URZ], R3 ;  /* 0x00000003000075a7 */ /* 0x0044e400080011ff */
[----:B---3--:R-:W-:Y:S05]  /*5540*/  @!P0 NANOSLEEP.SYNCS 0x989680 ;  /* 0x009896800000895d */ /* 0x008fea0003900000 */
[----:B------:R-:W3:Y:S02]  /*5550*/  @!P0 SYNCS.PHASECHK.TRANS64 P0, [R0+URZ], R3 ;  /* 0x00000003000085a7 */ /* 0x000ee400080010ff */
[----:B-1-3--:R-:W-:Y:S05]  /*5560*/  @P0 EXIT ;  /* 0x000000000000094d */ /* 0x00afea0003800000 */
[----:B------:R-:W-:Y:S05]  /*5570*/  BRA `(.L_x_98) ;  /* 0xfffffffc00ec7947 */ /* 0x000fea000383ffff */
.L_x_86:
[----:B------:R-:W-:-:S06]  /*5580*/  UISETP.GE.AND UP0, UPT, UR13, 0x4, UPT ;  /* 0x000000040d00788c */ /* 0x000fcc000bf06270 */
[----:B------:R-:W-:-:S13]  /*5590*/  PLOP3.LUT P0, PT, PT, PT, UP0, 0x80, 0x8 ;  /* 0x000000000008781c */ /* 0x000fda0003f0f008 */
[----:B------:R-:W-:Y:S05]  /*55a0*/  @!P0 EXIT ;  /* 0x000000000000894d */ /* 0x000fea0003800000 */
[----:B------:R-:W1:Y:S08]  /*55b0*/  S2UR UR4, SR_CgaCtaId ;  /* 0x00000000000479c3 */ /* 0x000e700000008800 */
[----:B------:R-:W-:Y:S01]  /*55c0*/  BAR.SYNC.DEFER_BLOCKING 0x6, 0xa0 ;  /* 0x0182800000007b1d */ /* 0x000fe20000010000 */
[C---:B------:R-:W-:Y:S01]  /*55d0*/  IMAD.SHL.U32 R2, R92.reuse, 0x20, RZ ;  /* 0x000000205c027824 */ /* 0x040fe200078e00ff */
[C---:B------:R-:W-:Y:S01]  /*55e0*/  LOP3.LUT R93, R92.reuse, 0x2, RZ, 0xc0, !PT ;  /* 0x000000025c5d7812 */ /* 0x040fe200078ec0ff */
[C---:B------:R-:W-:Y:S01]  /*55f0*/  IMAD.SHL.U32 R97, R92.reuse, 0x4, RZ ;  /* 0x000000045c617824 */ /* 0x040fe200078e00ff */
[C---:B------:R-:W-:Y:S01]  /*5600*/  LOP3.LUT R98, R92.reuse, 0x60, RZ, 0xc0, !PT ;  /* 0x000000605c627812 */ /* 0x040fe200078ec0ff */
[----:B------:R-:W-:Y:S01]  /*5610*/  IMAD.U32 R37, R92, 0x10000, RZ ;  /* 0x000100005c257824 */ /* 0x000fe200078e00ff */
[----:B------:R-:W-:-:S02]  /*5620*/  UMOV UR47, 0x400 ;  /* 0x00000400002f7882 */ /* 0x000fc40000000000 */
[----:B------:R-:W2:Y:S01]  /*5630*/  LDC.64 R78, c[0x0][0x8b0] ;  /* 0x00022c00ff4e7b82 */ /* 0x000ea20000000a00 */
[----:B------:R-:W-:Y:S01]  /*5640*/  LOP3.LUT R4, R2, 0xc0, RZ, 0xc0, !PT ;  /* 0x000000c002047812 */ /* 0x000fe200078ec0ff */
[----:B------:R-:W-:Y:S01]  /*5650*/  HFMA2 R36, -RZ, RZ, 0, 0 ;  /* 0x00000000ff247431 */ /* 0x000fe200000001ff */
[----:B------:R-:W-:Y:S02]  /*5660*/  LOP3.LUT R92, R92, 0x4, RZ, 0xc0, !PT ;  /* 0x000000045c5c7812 */ /* 0x000fe400078ec0ff */
[----:B------:R-:W-:Y:S02]  /*5670*/  CS2R R94, SRZ ;  /* 0x00000000005e7805 */ /* 0x000fe4000001ff00 */
[----:B------:R-:W-:Y:S01]  /*5680*/  LOP3.LUT R97, R4, 0x18, R97, 0xf8, !PT ;  /* 0x0000001804617812 */ /* 0x000fe200078ef861 */
[----:B------:R-:W-:Y:S01]  /*5690*/  IMAD.MOV.U32 R91, RZ, RZ, RZ ;  /* 0x000000ffff5b7224 */ /* 0x000fe200078e00ff */
[----:B------:R-:W-:Y:S01]  /*56a0*/  LOP3.LUT R37, R37, 0x600000, RZ, 0xc0, !PT ;  /* 0x0060000025257812 */ /* 0x000fe200078ec0ff */
[----:B------:R-:W3:Y:S01]  /*56b0*/  LDC.64 R76, c[0x0][0x8a8] ;  /* 0x00022a00ff4c7b82 */ /* 0x000ee20000000a00 */
[C---:B------:R-:W-:Y:S01]  /*56c0*/  IADD3 R96, PT, PT, -R92.reuse, 0x2, RZ ;  /* 0x000000025c607810 */ /* 0x040fe20007ffe1ff */
[----:B------:R-:W-:Y:S01]  /*56d0*/  IMAD.MOV R93, RZ, RZ, -R93 ;  /* 0x000000ffff5d7224 */ /* 0x000fe200078e0a5d */
[----:B------:R-:W-:Y:S01]  /*56e0*/  LOP3.LUT R97, R97, 0xf20, R2, 0xf8, !PT ;  /* 0x00000f2061617812 */ /* 0x000fe200078ef802 */
[----:B------:R-:W4:Y:S01]  /*56f0*/  LDCU UR62, c[0x0][0x370] ;  /* 0x00006e00ff3e77ac */ /* 0x000f220008000800 */
[----:B------:R-:W-:Y:S01]  /*5700*/  IADD3 R92, PT, PT, -R92, RZ, RZ ;  /* 0x000000ff5c5c7210 */ /* 0x000fe20007ffe1ff */
[----:B------:R-:W-:Y:S01]  /*5710*/  IMAD.SHL.U32 R96, R96, 0x10, RZ ;  /* 0x0000001060607824 */ /* 0x000fe200078e00ff */
[----:B-1----:R-:W-:Y:S01]  /*5720*/  ULEA UR47, UR4, UR47, 0x18 ;  /* 0x0000002f042f7291 */ /* 0x002fe2000f8ec0ff */
[----:B------:R-:W1:Y:S01]  /*5730*/  LDCU.64 UR4, c[0x0][0x890] ;  /* 0x00011200ff0477ac */ /* 0x000e620008000a00 */
[----:B------:R-:W-:Y:S01]  /*5740*/  UMOV UR54, 0x1 ;  /* 0x0000000100367882 */ /* 0x000fe20000000000 */
[----:B------:R-:W-:Y:S01]  /*5750*/  UMOV UR46, URZ ;  /* 0x000000ff002e7c82 */ /* 0x000fe20008000000 */
[----:B------:R-:W2:Y:S05]  /*5760*/  LDCU UR41, c[0x0][0xb0c] ;  /* 0x00016180ff2977ac */ /* 0x000eaa0008000800 */
[----:B------:R-:W4:Y:S01]  /*5770*/  LDS R0, [UR47+0x140] ;  /* 0x0001402fff007984 */ /* 0x000f220008000800 */
[----:B------:R-:W2:Y:S01]  /*5780*/  LDCU UR39, c[0x0][0xb30] ;  /* 0x00016600ff2777ac */ /* 0x000ea20008000800 */
[----:B------:R-:W2:Y:S01]  /*5790*/  LDCU.64 UR60, c[0x0][0x888] ;  /* 0x00011100ff3c77ac */ /* 0x000ea20008000a00 */
[----:B-1----:R-:W-:Y:S01]  /*57a0*/  IMAD.U32 R100, RZ, RZ, UR4 ;  /* 0x00000004ff647e24 */ /* 0x002fe2000f8e00ff */
[----:B------:R-:W-:Y:S01]  /*57b0*/  UIADD3 UR4, UPT, UPT, UR47, 0x200, URZ ;  /* 0x000002002f047890 */ /* 0x000fe2000fffe0ff */
[----:B------:R-:W-:Y:S01]  /*57c0*/  IMAD.U32 R99, RZ, RZ, UR5 ;  /* 0x00000005ff637e24 */ /* 0x000fe2000f8e00ff */
[----:B------:R-:W1:Y:S04]  /*57d0*/  LDCU.64 UR42, c[0x0][0xb28] ;  /* 0x00016500ff2a77ac */ /* 0x000e680008000a00 */
[----:B------:R-:W-:Y:S01]  /*57e0*/  LEA R97, R97, UR4, 0x1 ;  /* 0x0000000461617c11 */ /* 0x000fe2000f8e08ff */
[----:B------:R-:W1:Y:S01]  /*57f0*/  LDCU.128 UR56, c[0x0][0xb10] ;  /* 0x00016200ff3877ac */ /* 0x000e620008000c00 */
[----:B------:R-:W1:Y:S01]  /*5800*/  LDCU UR55, c[0x0][0x374] ;  /* 0x00006e80ff3777ac */ /* 0x000e620008000800 */
[----:B------:R-:W-:Y:S01]  /*5810*/  UMOV UR53, URZ ;  /* 0x000000ff00357c82 */ /* 0x000fe20008000000 */
[----:B------:R-:W-:Y:S01]  /*5820*/  UMOV UR52, URZ ;  /* 0x000000ff00347c82 */ /* 0x000fe20008000000 */
[----:B----4-:R-:W-:-:S02]  /*5830*/  IMAD.IADD R37, R0, 0x1, R37 ;  /* 0x0000000100257824 */ /* 0x010fc400078e0225 */
[----:B-123--:R-:W-:-:S07]  /*5840*/  IMAD.U32 R0, RZ, RZ, UR4 ;  /* 0x00000004ff007e24 */ /* 0x00efce000f8e00ff */
.L_x_129:
[C---:B------:R-:W-:Y:S02]  /*5850*/  LEA R3, R91.reuse, UR47, 0x3 ;  /* 0x0000002f5b037c11 */ /* 0x040fe4000f8e18ff */
[----:B------:R-:W-:Y:S02]  /*5860*/  SHF.L.U32 R0, R94, 0x1f, RZ ;  /* 0x0000001f5e007819 */ /* 0x000fe400000006ff */
[----:B------:R-:W-:Y:S02]  /*5870*/  LEA R5, R91, UR47, 0x4 ;  /* 0x0000002f5b057c11 */ /* 0x000fe4000f8e20ff */
[----:B-1----:R-:W1:Y:S02]  /*5880*/  SYNCS.PHASECHK.TRANS64.TRYWAIT P0, [R3+URZ+0x90], R0 ;  /* 0x00009000030075a7 */ /* 0x002e6400080011ff */
[----:B-1----:R-:W-:Y:S05]  /*5890*/  @!P0 BRA `(.L_x_99) ;  /* 0x0000003400688947 */ /* 0x002fea0003800000 */
.L_x_176:
        /* <DEDUP_REMOVED lines=8> */
[----:B--2---:R-:W-:Y:S11]  /*5920*/  LOP3.LUT P0, RZ, R6, 0x1, RZ, 0xc0, !PT ;  /* 0x0000000106ff7812 */ /* 0x004ff6000780c0ff */
[----:B------:R-:W-:Y:S02]  /*5930*/  @!UPT UIADD3 URZ, UPT, UPT, URZ, URZ, URZ ;  /* 0x000000fffffff290 */ /* 0x000fe4000fffe0ff */
[----:B---3--:R-:W-:Y:S01]  /*5940*/  VOTEU.ANY UP1, P0 ;  /* 0x0000000000ff7886 */ /* 0x008fe20000020100 */
[----:B------:R-:W-:Y:S01]  /*5950*/  PLOP3.LUT P0, PT, PT, PT, UP1, 0x80, 0x8 ;  /* 0x000000000008781c */ /* 0x000fe20003f0f018 */
[----:B------:R-:W-:Y:S06]  /*5960*/  UP2UR UR4, UPR, URZ, 0x2 ;  /* 0x00000002ff047883 */ /* 0x000fec0008000000 */
[----:B------:R-:W-:Y:S06]  /*5970*/  IMAD.U32 R101, RZ, RZ, UR4 ;  /* 0x00000004ff657e24 */ /* 0x000fec000f8e00ff */
[----:B-1----:R-:W-:Y:S02]  /*5980*/  @P0 SHF.R.U32.HI R0, RZ, 0x10, R5 ;  /* 0x00000010ff000819 */ /* 0x002fe40000011605 */
        /* <DEDUP_REMOVED lines=12> */
[----:B------:R-:W2:Y:S01]  /*5a50*/  LDCU UR12, c[0x0][0xb20] ;  /* 0x00016400ff0c77ac */ /* 0x000ea20008000800 */
[----:B------:R-:W-:Y:S02]  /*5a60*/  UIMAD.WIDE.U32 UR4, UR55, UR59, URZ ;  /* 0x0000003b370472a5 */ /* 0x000fe4000f8e00ff */
[----:B------:R-:W-:Y:S02]  /*5a70*/  UIMAD.WIDE.U32 UR6, UR62, UR56, URZ ;  /* 0x000000383e0672a5 */ /* 0x000fe4000f8e00ff */
[----:B------:R-:W-:Y:S02]  /*5a80*/  UISETP.NE.AND UP0, UPT, UR58, 0x1, UPT ;  /* 0x000000013a00788c */ /* 0x000fe4000bf05270 */
[----:B------:R-:W-:Y:S02]  /*5a90*/  UIMAD.WIDE.U32 UR8, UR37, UR59, URZ ;  /* 0x0000003b250872a5 */ /* 0x000fe4000f8e00ff */
[----:B------:R-:W-:Y:S02]  /*5aa0*/  UIMAD.WIDE.U32 UR10, UR38, UR56, URZ ;  /* 0x00000038260a72a5 */ /* 0x000fe4000f8e00ff */
[----:B------:R-:W-:Y:S02]  /*5ab0*/  UISETP.NE.AND UP1, UPT, UR41, 0x1, UPT ;  /* 0x000000012900788c */ /* 0x000fe4000bf25270 */
[----:B------:R-:W-:Y:S01]  /*5ac0*/  UISETP.NE.AND UP2, UPT, UR40, 0x1, UPT ;  /* 0x000000012800788c */ /* 0x000fe2000bf45270 */
[----:B------:R-:W-:Y:S02]  /*5ad0*/  UMOV UR4, UR5 ;  /* 0x0000000500047c82 */ /* 0x000fe40008000000 */
[----:B--2---:R-:W-:Y:S03]  /*5ae0*/  USHF.R.U32.HI UR5, URZ, UR12, UR4 ;  /* 0x0000000cff057299 */ /* 0x004fe60008011604 */
[----:B------:R-:W-:Y:S02]  /*5af0*/  UMOV UR4, UR7 ;  /* 0x0000000700047c82 */ /* 0x000fe40008000000 */
[----:B------:R-:W-:Y:S02]  /*5b00*/  USHF.R.U32.HI UR7, URZ, UR57, UR4 ;  /* 0x00000039ff077299 */ /* 0x000fe40008011604 */
[----:B------:R-:W-:Y:S02]  /*5b10*/  USEL UR4, UR55, UR5, !UP0 ;  /* 0x0000000537047287 */ /* 0x000fe4000c000000 */
[----:B------:R-:W-:Y:S01]  /*5b20*/  USEL UR7, UR62, UR7, !UP1 ;  /* 0x000000073e077287 */ /* 0x000fe2000c800000 */
[----:B------:R-:W-:Y:S01]  /*5b30*/  UMOV UR5, UR9 ;  /* 0x0000000900057c82 */ /* 0x000fe20008000000 */
[----:B------:R-:W-:Y:S02]  /*5b40*/  UIMAD.WIDE.U32 UR8, UR4, UR42, URZ ;  /* 0x0000002a040872a5 */ /* 0x000fe4000f8e00ff */
[----:B------:R-:W-:Y:S03]  /*5b50*/  USHF.R.U32.HI UR6, URZ, UR12, UR5 ;  /* 0x0000000cff067299 */ /* 0x000fe60008011605 */
[----:B------:R-:W-:Y:S01]  /*5b60*/  UMOV UR5, UR11 ;  /* 0x0000000b00057c82 */ /* 0x000fe20008000000 */
[----:B------:R-:W-:Y:S02]  /*5b70*/  UIMAD.WIDE.U32 UR10, UR7, UR42, URZ ;  /* 0x0000002a070a72a5 */ /* 0x000fe4000f8e00ff */
[----:B------:R-:W-:Y:S02]  /*5b80*/  USHF.R.U32.HI UR12, URZ, UR57, UR5 ;  /* 0x00000039ff0c7299 */ /* 0x000fe40008011605 */
[----:B------:R-:W-:Y:S01]  /*5b90*/  USEL UR6, UR37, UR6, !UP0 ;  /* 0x0000000625067287 */ /* 0x000fe2000c000000 */
[----:B------:R-:W-:Y:S02]  /*5ba0*/  UMOV UR5, UR9 ;  /* 0x0000000900057c82 */ /* 0x000fe40008000000 */
[----:B------:R-:W-:Y:S01]  /*5bb0*/  UMOV UR10, UR11 ;  /* 0x0000000b000a7c82 */ /* 0x000fe20008000000 */
[----:B------:R-:W-:Y:S02]  /*5bc0*/  @UP2 USHF.R.U32.HI UR4, URZ, UR43, UR5 ;  /* 0x0000002bff042299 */ /* 0x000fe40008011605 */
[----:B------:R-:W-:Y:S02]  /*5bd0*/  @UP2 USHF.R.U32.HI UR7, URZ, UR43, UR10 ;  /* 0x0000002bff072299 */ /* 0x000fe4000801160a */
[----:B------:R-:W-:Y:S02]  /*5be0*/  UIMAD UR4, UR40, UR4, URZ ;  /* 0x00000004280472a4 */ /* 0x000fe4000f8e02ff */
[----:B------:R-:W-:Y:S02]  /*5bf0*/  UIMAD.WIDE.U32 UR10, UR6, UR42, URZ ;  /* 0x0000002a060a72a5 */ /* 0x000fe4000f8e00ff */
[----:B------:R-:W-:Y:S02]  /*5c00*/  USEL UR5, UR38, UR12, !UP1 ;  /* 0x0000000c26057287 */ /* 0x000fe4000c800000 */
[----:B------:R-:W-:Y:S02]  /*5c10*/  UIMAD UR8, UR40, UR7, URZ ;  /* 0x00000007280872a4 */ /* 0x000fe4000f8e02ff */
[----:B------:R-:W-:Y:S03]  /*5c20*/  UISETP.GE.AND UP0, UPT, UR6, UR4, UPT ;  /* 0x000000040600728c */ /* 0x000fe6000bf06270 */
[----:B------:R-:W-:Y:S01]  /*5c30*/  UMOV UR4, UR11 ;  /* 0x0000000b00047c82 */ /* 0x000fe20008000000 */
[----:B------:R-:W-:Y:S02]  /*5c40*/  UISETP.GE.OR UP0, UPT, UR5, UR8, UP0 ;  /* 0x000000080500728c */ /* 0x000fe40008706670 */
[----:B------:R-:W-:Y:S02]  /*5c50*/  USHF.R.U32.HI UR4, URZ, UR43, UR4 ;  /* 0x0000002bff047299 */ /* 0x000fe40008011604 */
[----:B------:R-:W-:Y:S02]  /*5c60*/  UIMAD.WIDE.U32 UR8, UR5, UR42, URZ ;  /* 0x0000002a050872a5 */ /* 0x000fe4000f8e00ff */
[----:B------:R-:W-:Y:S02]  /*5c70*/  USEL UR11, UR6, UR4, !UP2 ;  /* 0x00000004060b7287 */ /* 0x000fe4000d000000 */
[----:B------:R-:W-:Y:S02]  /*5c80*/  UIADD3 UR8, UPT, UPT, -UR5, URZ, URZ ;  /* 0x000000ff05087290 */ /* 0x000fe4000fffe1ff */
[----:B------:R-:W-:Y:S01]  /*5c90*/  UIADD3 UR10, UPT, UPT, -UR11, URZ, URZ ;  /* 0x000000ff0b0a7290 */ /* 0x000fe2000fffe1ff */
[----:B------:R-:W-:Y:S01]  /*5ca0*/  @!UP0 UMOV UR4, UR9 ;  /* 0x0000000900048c82 */ /* 0x000fe20008000000 */
[----:B------:R-:W-:Y:S02]  /*5cb0*/  UIADD3 UR9, UPT, UPT, -UR6, URZ, URZ ;  /* 0x000000ff06097290 */ /* 0x000fe4000fffe1ff */
[----:B------:R-:W-:Y:S02]  /*5cc0*/  @!UP0 USHF.R.U32.HI UR4, URZ, UR43, UR4 ;  /* 0x0000002bff048299 */ /* 0x000fe40008011604 */
[----:B------:R-:W-:Y:S02]  /*5cd0*/  UIMAD UR10, UR40, UR10, UR6 ;  /* 0x0000000a280a72a4 */ /* 0x000fe4000f8e0206 */
[----:B------:R-:W-:Y:S04]  /*5ce0*/  @!UP0 USEL UR4, UR5, UR4, !UP2 ;  /* 0x0000000405048287 */ /* 0x000fe8000d000000 */
[----:B------:R-:W-:Y:S02]  /*5cf0*/  @!UP0 UIMAD UR10, UR7, UR10, UR4 ;  /* 0x0000000a070a82a4 */ /* 0x000fe4000f8e0204 */
[----:B------:R-:W-:Y:S02]  /*5d00*/  @!UP0 UIADD3 UR11, UPT, UPT, UR11, -UR4, URZ ;  /* 0x800000040b0b8290 */ /* 0x000fe4000fffe0ff */
[----:B------:R-:W-:Y:S02]  /*5d10*/  UIMAD UR7, UR41, UR8, UR38 ;  /* 0x00000008290772a4 */ /* 0x000fe4000f8e0226 */
[----:B------:R-:W-:Y:S02]  /*5d20*/  @!UP0 UIMAD UR6, UR11, UR40, UR5 ;  /* 0x000000280b0682a4 */ /* 0x000fe4000f8e0205 */
[----:B------:R-:W-:Y:S01]  /*5d30*/  UIMAD UR4, UR58, UR9, UR37 ;  /* 0x000000093a0472a4 */ /* 0x000fe2000f8e0225 */
[----:B------:R-:W-:Y:S02]  /*5d40*/  @!UP0 UMOV UR5, UR10 ;  /* 0x0000000a00058c82 */ /* 0x000fe40008000000 */
[----:B------:R-:W-:Y:S02]  /*5d50*/  UIMAD UR38, UR5, UR41, UR7 ;  /* 0x00000029052672a4 */ /* 0x000fe4000f8e0207 */
[----:B------:R-:W-:Y:S11]  /*5d60*/  UIMAD UR37, UR6, UR58, UR4 ;  /* 0x0000003a062572a4 */ /* 0x000ff6000f8e0204 */
[----:B------:R-:W-:Y:S01]  /*5d70*/  @!UPT UIADD3 URZ, UPT, UPT, URZ, URZ, URZ ;  /* 0x000000fffffff290 */ /* 0x000fe2000fffe0ff */
.L_x_100:
[----:B------:R-:W-:Y:S01]  /*5d80*/  UISETP.NE.AND UP0, UPT, UR39, 0x1, UPT ;  /* 0x000000012700788c */ /* 0x000fe2000bf05270 */
[----:B------:R-:W-:Y:S01]  /*5d90*/  IADD3 R91, PT, PT, R91, 0x1, RZ ;  /* 0x000000015b5b7810 */ /* 0x000fe20007ffe0ff */
[----:B------:R-:W-:Y:S02]  /*5da0*/  UIADD3 UR11, UPT, UPT, UR47, 0x200, URZ ;  /* 0x000002002f0b7890 */ /* 0x000fe4000fffe0ff */
[----:B------:R-:W-:Y:S02]  /*5db0*/  USHF.L.U32 UR50, UR25, 0x7, URZ ;  /* 0x0000000719327899 */ /* 0x000fe400080006ff */
[----:B------:R-:W-:Y:S05]  /*5dc0*/  USHF.L.U32 UR49, UR32, 0x6, URZ ;  /* 0x0000000620317899 */ /* 0x000fea00080006ff */
[----:B------:R-:W2:Y:S01]  /*5dd0*/  @!UP0 LDCU.128 UR12, c[0x0][0xb10] ;  /* 0x00016200ff0c87ac */ /* 0x000ea20008000c00 */
[----:B------:R-:W3:Y:S01]  /*5de0*/  @!UP0 LDCU UR5, c[0x0][0xb0c] ;  /* 0x00016180ff0587ac */ /* 0x000ee20008000800 */
[----:B------:R-:W4:Y:S01]  /*5df0*/  @!UP0 LDCU UR10, c[0x0][0xb20] ;  /* 0x00016400ff0a87ac */ /* 0x000f220008000800 */
[----:B--2---:R-:W-:Y:S02]  /*5e00*/  UIMAD.WIDE.U32 UR8, UR38, UR12, URZ ;  /* 0x0000000c260872a5 */ /* 0x004fe4000f8e00ff */
[----:B------:R-:W-:Y:S02]  /*5e10*/  UIMAD.WIDE.U32 UR6, UR37, UR15, URZ ;  /* 0x0000000f250672a5 */ /* 0x000fe4000f8e00ff */
[----:B------:R-:W-:Y:S03]  /*5e20*/  @!UP0 UISETP.NE.AND UP1, UPT, UR14, 0x1, UPT ;  /* 0x000000010e00888c */ /* 0x000fe6000bf25270 */
[----:B------:R-:W-:Y:S01]  /*5e30*/  @!UP0 UMOV UR4, UR9 ;  /* 0x0000000900048c82 */ /* 0x000fe20008000000 */
[----:B---3--:R-:W-:Y:S02]  /*5e40*/  @!UP0 UISETP.NE.AND UP2, UPT, UR5, 0x1, UPT ;  /* 0x000000010500888c */ /* 0x008fe4000bf45270 */
[----:B------:R-:W-:Y:S01]  /*5e50*/  @!UP0 USHF.R.U32.HI UR4, URZ, UR13, UR4 ;  /* 0x0000000dff048299 */ /* 0x000fe20008011604 */
[----:B------:R-:W-:Y:S02]  /*5e60*/  @!UP0 UMOV UR6, UR7 ;  /* 0x0000000700068c82 */ /* 0x000fe40008000000 */
[----:B----4-:R-:W-:Y:S02]  /*5e70*/  @!UP0 USHF.R.U32.HI UR6, URZ, UR10, UR6 ;  /* 0x0000000aff068299 */ /* 0x010fe40008011606 */
[----:B------:R-:W-:Y:S02]  /*5e80*/  @!UP0 USEL UR7, UR38, UR4, !UP2 ;  /* 0x0000000426078287 */ /* 0x000fe4000d000000 */
[----:B------:R-:W-:Y:S04]  /*5e90*/  @!UP0 USEL UR6, UR37, UR6, !UP1 ;  /* 0x0000000625068287 */ /* 0x000fe8000c800000 */
[----:B------:R-:W-:Y:S02]  /*5ea0*/  @!UP0 UIADD3 UR4, UPT, UPT, -UR7, UR6, URZ ;  /* 0x0000000607048290 */ /* 0x000fe4000fffe1ff */
[----:B------:R-:W-:Y:S02]  /*5eb0*/  @!UP0 UIADD3 UR6, UPT, UPT, UR7, -UR6, URZ ;  /* 0x8000000607068290 */ /* 0x000fe4000fffe0ff */
[----:B------:R-:W-:Y:S02]  /*5ec0*/  @!UP0 UIMAD UR38, UR4, UR5, UR38 ;  /* 0x00000005042682a4 */ /* 0x000fe4000f8e0226 */
[----:B------:R-:W-:Y:S02]  /*5ed0*/  @!UP0 UIMAD UR37, UR6, UR14, UR37 ;  /* 0x0000000e062582a4 */ /* 0x000fe4000f8e0225 */
[----:B------:R-:W-:Y:S09]  /*5ee0*/  ULOP3.LUT UP0, URZ, UR11, 0x1b0, URZ, 0xc0, !UPT ;  /* 0x000001b00bff7892 */ /* 0x000ff2000f80c0ff */
[----:B------:R-:W-:Y:S05]  /*5ef0*/  BRA.U !UP0, `(.L_x_101) ;  /* 0x00000001087c7547 */ /* 0x000fea000b800000 */
[----:B------:R-:W2:Y:S01]  /*5f00*/  LDCU.64 UR8, c[0x4][0x80] ;  /* 0x01001000ff0877ac */ /* 0x000ea20008000a00 */
[----:B------:R-:W-:Y:S01]  /*5f10*/  MOV R2, 0x0 ;  /* 0x0000000000027802 */ /* 0x000fe20000000f00 */
[----:B------:R-:W-:Y:S02]  /*5f20*/  HFMA2 R12, -RZ, RZ, 0, 5.9604644775390625e-08 ;  /* 0x00000001ff0c7431 */ /* 0x000fe400000001ff */
[----:B------:R-:W-:Y:S01]  /*5f30*/  IMAD.MOV.U32 R8, RZ, RZ, 0x70 ;  /* 0x00000070ff087424 */ /* 0x000fe200078e00ff */
[----:B------:R3:W4:Y:S01]  /*5f40*/  LDC.64 R14, c[0x4][R2] ;  /* 0x01000000020e7b82 */ /* 0x0007220000000a00 */
[----:B------:R-:W1:Y:S01]  /*5f50*/  LDCU.64 UR6, c[0x4][0x88] ;  /* 0x01001100ff0677ac */ /* 0x000e620008000a00 */
[----:B------:R-:W-:Y:S01]  /*5f60*/  IMAD.MOV.U32 R13, RZ, RZ, RZ ;  /* 0x000000ffff0d7224 */ /* 0x000fe200078e00ff */
[----:B------:R-:W1:Y:S01]  /*5f70*/  LDCU.64 UR4, c[0x4][0x8] ;  /* 0x01000100ff0477ac */ /* 0x000e620008000a00 */
[----:B--2---:R-:W-:Y:S01]  /*5f80*/  MOV R5, UR9 ;  /* 0x0000000900057c02 */ /* 0x004fe20008000f00 */
[----:B------:R-:W-:Y:S01]  /*5f90*/  IMAD.U32 R4, RZ, RZ, UR8 ;  /* 0x00000008ff047e24 */ /* 0x000fe2000f8e00ff */
[----:B-1----:R-:W-:Y:S01]  /*5fa0*/  MOV R7, UR7 ;  /* 0x0000000700077c02 */ /* 0x002fe20008000f00 */
[----:B------:R-:W-:Y:S01]  /*5fb0*/  IMAD.U32 R6, RZ, RZ, UR6 ;  /* 0x00000006ff067e24 */ /* 0x000fe2000f8e00ff */
[----:B------:R-:W-:Y:S01]  /*5fc0*/  MOV R11, UR5 ;  /* 0x00000005000b7c02 */ /* 0x000fe20008000f00 */
[----:B------:R-:W-:Y:S02]  /*5fd0*/  IMAD.U32 R10, RZ, RZ, UR4 ;  /* 0x00000004ff0a7e24 */ /* 0x000fe4000f8e00ff */
[----:B------:R-:W-:Y:S07]  /*5fe0*/  LEPC R20, `(.L_x_102) ;  /* 0x000000001014794e */ /* 0x000fee0000000000 */
[----:B---345:R-:W-:Y:S05]  /*5ff0*/  CALL.ABS.NOINC R14 ;  /* 0x000000000e007343 */ /* 0x038fea0003c00000 */
.L_x_102:
[----:B------:R-:W1:Y:S01]  /*6000*/  LDCU.64 UR8, c[0x4][0x80] ;  /* 0x01001000ff0877ac */ /* 0x000e620008000a00 */
[----:B------:R-:W2:Y:S01]  /*6010*/  LDC.64 R2, c[0x4][R2] ;  /* 0x0100000002027b82 */ /* 0x000ea20000000a00 */
[----:B------:R-:W-:Y:S02]  /*6020*/  HFMA2 R12, -RZ, RZ, 0, 5.9604644775390625e-08 ;  /* 0x00000001ff0c7431 */ /* 0x000fe400000001ff */
[----:B------:R-:W-:Y:S02]  /*6030*/  IMAD.MOV.U32 R8, RZ, RZ, 0x70 ;  /* 0x00000070ff087424 */ /* 0x000fe400078e00ff */
[----:B------:R-:W-:Y:S01]  /*6040*/  IMAD.MOV.U32 R13, RZ, RZ, RZ ;  /* 0x000000ffff0d7224 */ /* 0x000fe200078e00ff */
[----:B------:R-:W3:Y:S01]  /*6050*/  LDCU.64 UR6, c[0x4][0x88] ;  /* 0x01001100ff0677ac */ /* 0x000ee20008000a00 */
[----:B------:R-:W4:Y:S01]  /*6060*/  LDCU.64 UR4, c[0x4][0x8] ;  /* 0x01000100ff0477ac */ /* 0x000f220008000a00 */
[----:B-1----:R-:W-:Y:S02]  /*6070*/  MOV R4, UR8 ;  /* 0x0000000800047c02 */ /* 0x002fe40008000f00 */
[----:B------:R-:W-:Y:S02]  /*6080*/  MOV R5, UR9 ;  /* 0x0000000900057c02 */ /* 0x000fe40008000f00 */
[----:B---3--:R-:W-:Y:S01]  /*6090*/  MOV R7, UR7 ;  /* 0x0000000700077c02 */ /* 0x008fe20008000f00 */
[----:B------:R-:W-:Y:S01]  /*60a0*/  IMAD.U32 R6, RZ, RZ, UR6 ;  /* 0x00000006ff067e24 */ /* 0x000fe2000f8e00ff */
[----:B----4-:R-:W-:Y:S01]  /*60b0*/  MOV R11, UR5 ;  /* 0x00000005000b7c02 */ /* 0x010fe20008000f00 */
[----:B------:R-:W-:Y:S02]  /*60c0*/  IMAD.U32 R10, RZ, RZ, UR4 ;  /* 0x00000004ff0a7e24 */ /* 0x000fe4000f8e00ff */
[----:B------:R-:W-:Y:S07]  /*60d0*/  LEPC R20, `(.L_x_101) ;  /* 0x000000001014794e */ /* 0x000fee0000000000 */
[----:B--2---:R-:W-:Y:S05]  /*60e0*/  CALL.ABS.NOINC R2 ;  /* 0x0000000002007343 */ /* 0x004fea0003c00000 */
.L_x_101:
[----:B------:R-:W-:Y:S02]  /*60f0*/  R2UR UR6, R88 ;  /* 0x00000000580672ca */ /* 0x000fe400000e0000 */
[----:B------:R-:W-:Y:S02]  /*6100*/  R2UR UR5, R100 ;  /* 0x00000000640572ca */ /* 0x000fe400000e0000 */
[----:B------:R-:W-:Y:S02]  /*6110*/  R2UR UR4, R99 ;  /* 0x00000000630472ca */ /* 0x000fe400000e0000 */
[----:B------:R-:W-:Y:S02]  /*6120*/  ISETP.NE.U32.AND P4, PT, R78, RZ, PT ;  /* 0x000000ff4e00720c */ /* 0x000fe40003f85070 */
[----:B------:R-:W-:Y:S02]  /*6130*/  ISETP.NE.U32.AND P2, PT, RZ, UR60, PT ;  /* 0x0000003cff007c0c */ /* 0x000fe4000bf45070 */
[----:B------:R-:W-:Y:S02]  /*6140*/  ISETP.NE.AND.EX P4, PT, R79, RZ, PT, P4 ;  /* 0x000000ff4f00720c */ /* 0x000fe40003f85340 */
[----:B------:R-:W-:Y:S01]  /*6150*/  ISETP.NE.AND.EX P2, PT, RZ, UR61, PT, P2 ;  /* 0x0000003dff007c0c */ /* 0x000fe2000bf45320 */
[----:B------:R-:W-:Y:S02]  /*6160*/  UISETP.NE.AND UP2, UPT, UR6, URZ, UPT ;  /* 0x000000ff0600728c */ /* 0x000fe4000bf45270 */
[----:B------:R-:W-:Y:S04]  /*6170*/  UISETP.NE.U32.AND UP0, UPT, UR5, URZ, UPT ;  /* 0x000000ff0500728c */ /* 0x000fe8000bf05070 */
[----:B------:R-:W-:Y:S01]  /*6180*/  UISETP.NE.AND.EX UP1, UPT, UR4, URZ, UPT, UP0 ;  /* 0x000000ff0400728c */ /* 0x000fe2000bf25300 */
[----:B------:R-:W-:Y:S01]  /*6190*/  PLOP3.LUT P1, PT, PT, PT, UP2, 0x80, 0x8 ;  /* 0x000000000008781c */ /* 0x000fe20003f2f028 */
[----:B------:R-:W-:Y:S03]  /*61a0*/  UPLOP3.LUT UP0, UPT, UPT, UPT, UPT, 0x40, 0x4 ;  /* 0x000000000004789c */ /* 0x000fe60003f0e870 */
[----:B------:R-:W-:Y:S06]  /*61b0*/  @UP2 UPLOP3.LUT UP0, UPT, UPT, UPT, UP1, 0x80, 0x8 ;  /* 0x000000000008289c */ /* 0x000fec0003f0f010 */
[----:B------:R-:W-:Y:S01]  /*61c0*/  PLOP3.LUT P0, PT, PT, PT, UP0, 0x80, 0x8 ;  /* 0x000000000008781c */ /* 0x000fe20003f0f008 */
[----:B------:R-:W-:Y:S01]  /*61d0*/  @!UPT UIADD3 URZ, UPT, UPT, URZ, URZ, URZ ;  /* 0x000000fffffff290 */ /* 0x000fe2000fffe0ff */
[----:B------:R-:W-:Y:S11]  /*61e0*/  BRA.U !UP1, `(.L_x_103) ;  /* 0x0000000109407547 */ /* 0x000ff6000b800000 */
[----:B------:R-:W-:Y:S01]  /*61f0*/  UISETP.NE.U32.AND UP0, UPT, UR60, URZ, UPT ;  /* 0x000000ff3c00728c */ /* 0x000fe2000bf05070 */
[----:B------:R-:W-:Y:S01]  /*6200*/  R2UR UR6, R100 ;  /* 0x00000000640672ca */ /* 0x000fe200000e0000 */
[----:B------:R-:W2:Y:S01]  /*6210*/  LDCU.64 UR8, c[0x0][0x358] ;  /* 0x00006b00ff0877ac */ /* 0x000ea20008000a00 */
[----:B------:R-:W-:Y:S02]  /*6220*/  HFMA2 R84, -RZ, RZ, 0, 5.9604644775390625e-08 ;  /* 0x00000001ff547431 */ /* 0x000fe400000001ff */
[----:B-1----:R-:W-:Y:S01]  /*6230*/  IMAD.MOV.U32 R0, RZ, RZ, 0x1 ;  /* 0x00000001ff007424 */ /* 0x002fe200078e00ff */
[----:B------:R-:W-:Y:S06]  /*6240*/  UISETP.NE.AND.EX UP0, UPT, UR61, URZ, UPT, UP0 ;  /* 0x000000ff3d00728c */ /* 0x000fec000bf05300 */
[----:B------:R-:W-:Y:S05]  /*6250*/  PLOP3.LUT P3, PT, PT, PT, UP0, 0x80, 0x8 ;  /* 0x000000000008781c */ /* 0x000fea0003f6f008 */
[----:B------:R-:W1:Y:S01]  /*6260*/  @UP0 LDCU.64 UR4, c[0x0][0x888] ;  /* 0x00011100ff0407ac */ /* 0x000e620008000a00 */
[----:B------:R-:W-:Y:S07]  /*6270*/  @UP0 UIMAD UR6, UR36, UR6, URZ ;  /* 0x00000006240602a4 */ /* 0x000fee000f8e02ff */
[----:B------:R-:W-:Y:S01]  /*6280*/  @!P3 PRMT R84, R0, 0x7610, R84 ;  /* 0x000076100054b816 */ /* 0x000fe20000000054 */
[----:B-1----:R-:W-:Y:S06]  /*6290*/  @UP0 UIMAD.WIDE UR4, UR6, 0x4, UR4 ;  /* 0x00000004060408a5 */ /* 0x002fec000f8e0204 */
[----:B------:R-:W-:Y:S02]  /*62a0*/  IMAD.U32 R2, RZ, RZ, UR4 ;  /* 0x00000004ff027e24 */ /* 0x000fe4000f8e00ff */
[----:B------:R-:W-:Y:S03]  /*62b0*/  IMAD.U32 R3, RZ, RZ, UR5 ;  /* 0x00000005ff037e24 */ /* 0x000fe6000f8e00ff */
[----:B------:R-:W1:Y:S02]  /*62c0*/  @!UP0 LDCU UR4, c[0x0][0x880] ;  /* 0x00011000ff0487ac */ /* 0x000e640008000800 */
[----:B--2--5:R2:W5:Y:S02]  /*62d0*/  @P3 LDG.E R41, desc[UR8][R2.64] ;  /* 0x0000000802293981 */ /* 0x024564000c1e1900 */
[----:B-12---:R-:W-:Y:S02]  /*62e0*/  @!P3 MOV R41, UR4 ;  /* 0x000000040029bc02 */ /* 0x006fe40008000f00 */
.L_x_103:
[----:B------:R-:W-:Y:S05]  /*62f0*/  @!P4 BRA `(.L_x_104) ;  /* 0x000000000024c947 */ /* 0x000fea0003800000 */
[----:B------:R-:W-:Y:S01]  /*6300*/  ISETP.NE.U32.AND P3, PT, R76, RZ, PT ;  /* 0x000000ff4c00720c */ /* 0x000fe20003f65070 */
[----:B------:R-:W2:Y:S03]  /*6310*/  LDCU.64 UR4, c[0x0][0x358] ;  /* 0x00006b00ff0477ac */ /* 0x000ea60008000a00 */
[----:B------:R-:W-:Y:S11]  /*6320*/  ISETP.NE.AND.EX P3, PT, R77, RZ, PT, P3 ;  /* 0x000000ff4d00720c */ /* 0x000ff60003f65330 */
[----:B------:R-:W-:Y:S02]  /*6330*/  @!UPT UIADD3 URZ, UPT, UPT, URZ, URZ, URZ ;  /* 0x000000fffffff290 */ /* 0x000fe4000fffe0ff */
[----:B------:R-:W3:Y:S01]  /*6340*/  @P3 LDC.64 R2, c[0x0][0x8a8] ;  /* 0x00022a00ff023b82 */ /* 0x000ee20000000a00 */
[----:B-1----:R-:W-:Y:S04]  /*6350*/  @P3 IMAD R0, R78, UR36, RZ ;  /* 0x000000244e003c24 */ /* 0x002fe8000f8e02ff */
[----:B---3--:R-:W-:Y:S05]  /*6360*/  @P3 IMAD.WIDE R2, R0, 0x4, R2 ;  /* 0x0000000400023825 */ /* 0x008fea00078e0202 */
[----:B--2--5:R2:W5:Y:S02]  /*6370*/  @P3 LDG.E R38, desc[UR4][R2.64] ;  /* 0x0000000402263981 */ /* 0x024564000c1e1900 */
[----:B--2---:R-:W3:Y:S02]  /*6380*/  @!P3 LDC R38, c[0x0][0x8a0] ;  /* 0x00022800ff26bb82 */ /* 0x004ee40000000800 */
.L_x_104:
[----:B-----5:R-:W-:Y:S01]  /*6390*/  FSETP.NEU.AND P3, PT, R41, RZ, PT ;  /* 0x000000ff2900720b */ /* 0x020fe20003f6d000 */
[----:B------:R-:W-:Y:S01]  /*63a0*/  ULOP3.LUT UR4, UR54, 0x1, URZ, 0x3c, !UPT ;  /* 0x0000000136047892 */ /* 0x000fe2000f8e3cff */
[----:B------:R-:W-:Y:S01]  /*63b0*/  SEL R4, RZ, 0xffffffff, P2 ;  /* 0xffffffffff047807 */ /* 0x000fe20001000000 */
[----:B------:R-:W-:Y:S01]  /*63c0*/  IMAD.U32 R108, RZ, RZ, UR46 ;  /* 0x0000002eff6c7e24 */ /* 0x000fe2000f8e00ff */
[----:B------:R-:W-:Y:S01]  /*63d0*/  @P1 LOP3.LUT P2, RZ, R84, 0xff, RZ, 0xc0, !PT ;  /* 0x000000ff54ff1812 */ /* 0x000fe2000784c0ff */
[----:B------:R-:W-:Y:S01]  /*63e0*/  IMAD.SHL.U32 R81, R93, 0x10, RZ ;  /* 0x000000105d517824 */ /* 0x000fe200078e00ff */
[----:B------:R-:W-:Y:S01]  /*63f0*/  @P1 SEL R3, RZ, 0xffffffff, P3 ;  /* 0xffffffffff031807 */ /* 0x000fe20001800000 */
[----:B------:R-:W-:Y:S01]  /*6400*/  IMAD.U32 R109, RZ, RZ, UR4 ;  /* 0x00000004ff6d7e24 */ /* 0x000fe2000f8e00ff */
[----:B------:R-:W-:Y:S01]  /*6410*/  LEA R89, R36, UR47, 0x3 ;  /* 0x0000002f24597c11 */ /* 0x000fe2000f8e18ff */
[----:B------:R-:W-:Y:S01]  /*6420*/  IMAD.SHL.U32 R108, R108, 0x2000, RZ ;  /* 0x000020006c6c7824 */ /* 0x000fe200078e00ff */
[----:B------:R-:W-:Y:S01]  /*6430*/  @P0 SEL R3, R4, R3, !P2 ;  /* 0x0000000304030207 */ /* 0x000fe20005000000 */
[----:B------:R-:W-:Y:S01]  /*6440*/  IMAD.SHL.U32 R80, R92, 0x10, RZ ;  /* 0x000000105c507824 */ /* 0x000fe200078e00ff */
[----:B------:R-:W-:Y:S01]  /*6450*/  SHF.L.U32 R2, R95, 0x1f, RZ ;  /* 0x0000001f5f027819 */ /* 0x000fe200000006ff */
[----:B------:R-:W-:Y:S01]  /*6460*/  IMAD.IADD R82, R97, 0x1, R108 ;  /* 0x0000000161527824 */ /* 0x000fe200078e026c */
[----:B------:R-:W-:Y:S01]  /*6470*/  @P1 LOP3.LUT R3, R3, 0x1, RZ, 0xc0, !PT ;  /* 0x0000000103031812 */ /* 0x000fe200078ec0ff */
[----:B------:R-:W-:Y:S01]  /*6480*/  BSSY B1, `(.L_x_105) ;  /* 0x0000039000017945 */ /* 0x000fe20003800000 */
[----:B------:R-:W-:Y:S01]  /*6490*/  PLOP3.LUT P2, PT, PT, PT, UP1, 0x80, 0x8 ;  /* 0x000000000008781c */ /* 0x000fe20003f4f018 */
[----:B------:R-:W-:Y:S01]  /*64a0*/  IMAD.IADD R83, R82, 0x1, R81 ;  /* 0x0000000152537824 */ /* 0x000fe200078e0251 */
[----:B------:R-:W-:Y:S01]  /*64b0*/  ISETP.NE.U32.OR P5, PT, R3, 0x1, !P1 ;  /* 0x000000010300780c */ /* 0x000fe20004fa5470 */
[----:B------:R-:W-:Y:S01]  /*64c0*/  IMAD.U32 R3, RZ, RZ, UR46 ;  /* 0x0000002eff037e24 */ /* 0x000fe2000f8e00ff */
[----:B------:R-:W-:Y:S01]  /*64d0*/  LOP3.LUT P4, R90, R84, 0xff, RZ, 0xc0, !PT ;  /* 0x000000ff545a7812 */ /* 0x000fe2000788c0ff */
[----:B------:R-:W-:Y:S01]  /*64e0*/  IMAD.MOV.U32 R103, RZ, RZ, 0x1 ;  /* 0x00000001ff677424 */ /* 0x000fe200078e00ff */
[----:B------:R-:W-:Y:S01]  /*64f0*/  P2R R102, PR, RZ, 0x20 ;  /* 0x00000020ff667803 */ /* 0x000fe20000000000 */
[----:B------:R-:W-:Y:S01]  /*6500*/  IMAD R39, R36, 0x40, R37 ;  /* 0x0000004024277824 */ /* 0x000fe200078e0225 */
[----:B-1----:R-:W-:Y:S01]  /*6510*/  LEA R0, R3, UR47, 0x3 ;  /* 0x0000002f03007c11 */ /* 0x002fe2000f8e18ff */
[----:B------:R-:W-:Y:S01]  /*6520*/  IMAD.U32 R110, RZ, RZ, UR46 ;  /* 0x0000002eff6e7e24 */ /* 0x000fe2000f8e00ff */
[----:B------:R-:W-:Y:S02]  /*6530*/  SEL R3, RZ, 0xffffffff, P3 ;  /* 0xffffffffff037807 */ /* 0x000fe40001800000 */
[----:B------:R-:W-:Y:S02]  /*6540*/  CS2R R74, SRZ ;  /* 0x00000000004a7805 */ /* 0x000fe4000001ff00 */
[----:B------:R-:W-:Y:S02]  /*6550*/  CS2R R72, SRZ ;  /* 0x0000000000487805 */ /* 0x000fe4000001ff00 */
[----:B------:R-:W-:Y:S02]  /*6560*/  CS2R R66, SRZ ;  /* 0x0000000000427805 */ /* 0x000fe4000001ff00 */
[----:B------:R-:W-:Y:S02]  /*6570*/  @P2 SEL R3, R4, R3, !P4 ;  /* 0x0000000304032207 */ /* 0x000fe40006000000 */
[----:B------:R-:W-:Y:S02]  /*6580*/  CS2R R64, SRZ ;  /* 0x0000000000407805 */ /* 0x000fe4000001ff00 */
[----:B------:R-:W-:Y:S02]  /*6590*/  @P5 SHF.L.U32 R5, R109, 0x1f, RZ ;  /* 0x0000001f6d055819 */ /* 0x000fe400000006ff */
[----:B------:R-:W-:Y:S02]  /*65a0*/  CS2R R58, SRZ ;  /* 0x00000000003a7805 */ /* 0x000fe4000001ff00 */
[----:B------:R-:W-:Y:S02]  /*65b0*/  LOP3.LUT R3, R3, 0x1, RZ, 0xc0, !PT ;  /* 0x0000000103037812 */ /* 0x000fe400078ec0ff */
[----:B------:R-:W-:Y:S01]  /*65c0*/  CS2R R56, SRZ ;  /* 0x0000000000387805 */ /* 0x000fe2000001ff00 */
[----:B------:R-:W1:Y:S01]  /*65d0*/  @P5 SYNCS.PHASECHK.TRANS64.TRYWAIT P1, [R0+URZ+0x50], R5 ;  /* 0x00005005000055a7 */ /* 0x000e6200080211ff */
[----:B------:R-:W-:Y:S02]  /*65e0*/  CS2R R50, SRZ ;  /* 0x0000000000327805 */ /* 0x000fe4000001ff00 */
[----:B------:R-:W-:Y:S02]  /*65f0*/  ISETP.NE.U32.AND P2, PT, R3, 0x1, PT ;  /* 0x000000010300780c */ /* 0x000fe40003f45070 */
[----:B------:R-:W-:Y:S01]  /*6600*/  CS2R R48, SRZ ;  /* 0x0000000000307805 */ /* 0x000fe2000001ff00 */
[----:B------:R-:W-:Y:S01]  /*6610*/  IMAD.IADD R47, R82, 0x1, R80 ;  /* 0x00000001522f7824 */ /* 0x000fe200078e0250 */
[----:B------:R-:W-:Y:S01]  /*6620*/  P2R R111, PR, RZ, 0x4 ;  /* 0x00000004ff6f7803 */ /* 0x000fe20000000000 */
[----:B------:R-:W-:Y:S01]  /*6630*/  IMAD.IADD R46, R96, 0x1, R83 ;  /* 0x00000001602e7824 */ /* 0x000fe200078e0253 */
[----:B------:R2:W4:Y:S01]  /*6640*/  SYNCS.PHASECHK.TRANS64.TRYWAIT P0, [R89+URZ+0xb0], R2 ;  /* 0x0000b002590075a7 */ /* 0x00052200080011ff */
[----:B-1----:R-:W-:Y:S01]  /*6650*/  @P5 SEL R103, RZ, 0x1, !P1 ;  /* 0x00000001ff675807 */ /* 0x002fe20004800000 */
[----:B--2---:R-:W-:Y:S06]  /*6660*/  @!P5 BRA `(.L_x_106) ;  /* 0x000000000068d947 */ /* 0x004fec0003800000 */
[----:B------:R-:W-:Y:S01]  /*6670*/  ISETP.NE.AND P1, PT, R103, RZ, PT ;  /* 0x000000ff6700720c */ /* 0x000fe20003f25270 */
[----:B------:R-:W-:Y:S01]  /*6680*/  BSSY B0, `(.L_x_107) ;  /* 0x000000d000007945 */ /* 0x000fe20003800000 */
[----:B------:R-:W-:Y:S02]  /*6690*/  CS2R R50, SRZ ;  /* 0x0000000000327805 */ /* 0x000fe4000001ff00 */
[----:B------:R-:W-:Y:S02]  /*66a0*/  CS2R R48, SRZ ;  /* 0x0000000000307805 */ /* 0x000fe4000001ff00 */
[----:B------:R-:W-:Y:S02]  /*66b0*/  CS2R R58, SRZ ;  /* 0x00000000003a7805 */ /* 0x000fe4000001ff00 */
[----:B------:R-:W-:Y:S02]  /*66c0*/  CS2R R56, SRZ ;  /* 0x0000000000387805 */ /* 0x000fe4000001ff00 */
[----:B------:R-:W-:Y:S02]  /*66d0*/  CS2R R66, SRZ ;  /* 0x0000000000427805 */ /* 0x000fe4000001ff00 */
[----:B------:R-:W-:Y:S02]  /*66e0*/  CS2R R64, SRZ ;  /* 0x0000000000407805 */ /* 0x000fe4000001ff00 */
[----:B------:R-:W-:Y:S02]  /*66f0*/  CS2R R74, SRZ ;  /* 0x00000000004a7805 */ /* 0x000fe4000001ff00 */
[----:B------:R-:W-:Y:S01]  /*6700*/  CS2R R72, SRZ ;  /* 0x0000000000487805 */ /* 0x000fe2000001ff00 */
[----:B------:R-:W-:Y:S06]  /*6710*/  @P1 BRA `(.L_x_108) ;  /* 0x00000000000c1947 */ /* 0x000fec0003800000 */
[----:B------:R-:W-:Y:S04]  /*6720*/  SHF.L.U32 R3, R109, 0x1f, RZ ;  /* 0x0000001f6d037819 */ /* 0x000fe800000006ff */
[----:B------:R-:W1:Y:S02]  /*6730*/  SYNCS.PHASECHK.TRANS64.TRYWAIT P1, [R0+URZ+0x50], R3 ;  /* 0x00005003000075a7 */ /* 0x000e6400080211ff */
[----:B-1----:R-:W-:Y:S05]  /*6740*/  @!P1 BRA `(.L_x_109) ;  /* 0x0000002400d09947 */ /* 0x002fea0003800000 */
.L_x_108:
[----:B------:R-:W-:Y:S05]  /*6750*/  BSYNC B0 ;  /* 0x0000000000007941 */ /* 0x000fea0003800000 */
.L_x_107:
[----:B------:R-:W-:Y:S01]  /*6760*/  ISETP.NE.AND P1, PT, R111, RZ, PT ;  /* 0x000000ff6f00720c */ /* 0x000fe20003f25270 */
[----:B------:R-:W-:Y:S04]  /*6770*/  UIADD3 UR4, UPT, UPT, UR46, 0x1, URZ ;  /* 0x000000012e047890 */ /* 0x000fe8000fffe0ff */
[----:B------:R-:W-:Y:S04]  /*6780*/  UISETP.NE.AND UP0, UPT, UR4, 0x3, UPT ;  /* 0x000000030400788c */ /* 0x000fe8000bf05270 */
[----:B------:R-:W-:Y:S02]  /*6790*/  USEL UR5, URZ, 0x1, UP0 ;  /* 0x00000001ff057887 */ /* 0x000fe40008000000 */
[----:B------:R-:W-:Y:S02]  /*67a0*/  USEL UR4, UR4, URZ, UP0 ;  /* 0x000000ff04047287 */ /* 0x000fe40008000000 */
[----:B------:R2:W1:Y:S02]  /*67b0*/  @P1 LDS.128 R48, [R82] ;  /* 0x0000000052301984 */ /* 0x0004640000000c00 */
[----:B------:R-:W-:Y:S02]  /*67c0*/  LOP3.LUT R109, R109, UR5, RZ, 0x3c, !PT ;  /* 0x000000056d6d7c12 */ /* 0x000fe4000f8e3cff */
[----:B------:R2:W1:Y:S01]  /*67d0*/  @P1 LDS.128 R56, [R83+0x10] ;  /* 0x0000100053381984 */ /* 0x0004620000000c00 */
[----:B------:R-:W-:Y:S03]  /*67e0*/  IMAD.U32 R110, RZ, RZ, UR4 ;  /* 0x00000004ff6e7e24 */ /* 0x000fe6000f8e00ff */
[----:B------:R2:W1:Y:S04]  /*67f0*/  @P1 LDS.128 R64, [R47+0x20] ;  /* 0x000020002f401984 */ /* 0x0004680000000c00 */
[----:B------:R2:W1:Y:S02]  /*6800*/  @P1 LDS.128 R72, [R46+0x10] ;  /* 0x000010002e481984 */ /* 0x0004640000000c00 */
.L_x_106:
[----:B------:R-:W-:Y:S05]  /*6810*/  BSYNC B1 ;  /* 0x0000000000017941 */ /* 0x000fea0003800000 */
.L_x_105:
[----:B-1----:R-:W-:Y:S04]  /*6820*/  SHF.R.U32.HI R0, RZ, 0x15, R39 ;  /* 0x00000015ff007819 */ /* 0x002fe80000011627 */
[----:B------:R-:W-:Y:S01]  /*6830*/  LOP3.LUT P1, RZ, R0, 0x3, R85, 0x48, !PT ;  /* 0x0000000300ff7812 */ /* 0x000fe20007824855 */
[----:B------:R-:W-:Y:S01]  /*6840*/  @!UPT UIADD3 URZ, UPT, UPT, URZ, URZ, URZ ;  /* 0x000000fffffff290 */ /* 0x000fe2000fffe0ff */
[----:B----4-:R-:W-:Y:S11]  /*6850*/  @P0 BRA `(.L_x_110) ;  /* 0x0000000000080947 */ /* 0x010ff60003800000 */
[----:B------:R-:W1:Y:S02]  /*6860*/  SYNCS.PHASECHK.TRANS64.TRYWAIT P0, [R89+URZ+0xb0], R2 ;  /* 0x0000b002590075a7 */ /* 0x000e6400080011ff */
[----:B-1----:R-:W-:Y:S05]  /*6870*/  @!P0 BRA `(.L_x_111) ;  /* 0x0000002400988947 */ /* 0x002fea0003800000 */
.L_x_110:
[----:B------:R-:W-:Y:S05]  /*6880*/  @!P1 BRA `(.L_x_112) ;  /* 0x0000000000409947 */ /* 0x000fea0003800000 */
[----:B------:R-:W4:Y:S01]  /*6890*/  LDCU.64 UR8, c[0x4][0x70] ;  /* 0x01000e00ff0877ac */ /* 0x000f220008000a00 */
[----:B------:R-:W-:Y:S01]  /*68a0*/  MOV R3, 0x0 ;  /* 0x0000000000037802 */ /* 0x000fe20000000f00 */
[----:B------:R-:W-:Y:S02]  /*68b0*/  HFMA2 R12, -RZ, RZ, 0, 5.9604644775390625e-08 ;  /* 0x00000001ff0c7431 */ /* 0x000fe400000001ff */
[----:B------:R-:W-:Y:S02]  /*68c0*/  IMAD.MOV.U32 R8, RZ, RZ, 0x192 ;  /* 0x00000192ff087424 */ /* 0x000fe400078e00ff */
[----:B------:R-:W-:Y:S01]  /*68d0*/  IMAD.MOV.U32 R13, RZ, RZ, RZ ;  /* 0x000000ffff0d7224 */ /* 0x000fe200078e00ff */
[----:B------:R-:W5:Y:S01]  /*68e0*/  LDCU.64 UR6, c[0x4][0x78] ;  /* 0x01000f00ff0677ac */ /* 0x000f620008000a00 */
[----:B-1----:R-:W1:Y:S01]  /*68f0*/  LDC.64 R2, c[0x4][R3] ;  /* 0x0100000003027b82 */ /* 0x002e620000000a00 */
[----:B------:R-:W2:Y:S01]  /*6900*/  LDCU.64 UR4, c[0x4][0x10] ;  /* 0x01000200ff0477ac */ /* 0x000ea20008000a00 */
[----:B----4-:R-:W-:Y:S01]  /*6910*/  MOV R5, UR9 ;  /* 0x0000000900057c02 */ /* 0x010fe20008000f00 */
[----:B------:R-:W-:Y:S01]  /*6920*/  IMAD.U32 R4, RZ, RZ, UR8 ;  /* 0x00000008ff047e24 */ /* 0x000fe2000f8e00ff */
[----:B-----5:R-:W-:Y:S01]  /*6930*/  MOV R7, UR7 ;  /* 0x0000000700077c02 */ /* 0x020fe20008000f00 */
[----:B------:R-:W-:Y:S01]  /*6940*/  IMAD.U32 R6, RZ, RZ, UR6 ;  /* 0x00000006ff067e24 */ /* 0x000fe2000f8e00ff */
[----:B--2---:R-:W-:Y:S01]  /*6950*/  MOV R11, UR5 ;  /* 0x00000005000b7c02 */ /* 0x004fe20008000f00 */
[----:B------:R-:W-:Y:S02]  /*6960*/  IMAD.U32 R10, RZ, RZ, UR4 ;  /* 0x00000004ff0a7e24 */ /* 0x000fe4000f8e00ff */
[----:B------:R-:W-:Y:S07]  /*6970*/  LEPC R20, `(.L_x_112) ;  /* 0x000000001014794e */ /* 0x000fee0000000000 */
[----:B-1-3--:R-:W-:Y:S05]  /*6980*/  CALL.ABS.NOINC R2 ;  /* 0x0000000002007343 */ /* 0x00afea0003c00000 */
.L_x_112:
[----:B------:R-:W-:Y:S05]  /*6990*/  WARPSYNC.ALL ;  /* 0x0000000000007948 */ /* 0x000fea0003800000 */
[----:B------:R-:W-:Y:S01]  /*69a0*/  R2UR UR4, R39 ;  /* 0x00000000270472ca */ /* 0x000fe200000e0000 */
[--C-:B------:R-:W-:Y:S01]  /*69b0*/  HADD2.F32 R40, -RZ, R48.reuse.H0_H0 ;  /* 0x20000030ff287230 */ /* 0x100fe20000004100 */
[----:B------:R-:W-:Y:S01]  /*69c0*/  ISETP.NE.AND P0, PT, R98, RZ, PT ;  /* 0x000000ff6200720c */ /* 0x000fe20003f05270 */
[----:B------:R-:W-:Y:S01]  /*69d0*/  HADD2.F32 R43, -RZ, R48.H1_H1 ;  /* 0x30000030ff2b7230 */ /* 0x000fe20000004100 */
[----:B------:R-:W-:Y:S01]  /*69e0*/  BSSY.RECONVERGENT B0, `(.L_x_113) ;  /* 0x0000085000007945 */ /* 0x000fe20003800200 */
[----:B------:R-:W-:Y:S02]  /*69f0*/  HADD2.F32 R42, -RZ, R49.H0_H0 ;  /* 0x20000031ff2a7230 */ /* 0x000fe40000004100 */
[----:B------:R-:W-:Y:S02]  /*6a00*/  HADD2.F32 R45, -RZ, R51.H0_H0 ;  /* 0x20000033ff2d7230 */ /* 0x000fe40000004100 */
[----:B------:R-:W-:Y:S04]  /*6a10*/  HADD2.F32 R44, -RZ, R75.H1_H1 ;  /* 0x3000004bff2c7230 */ /* 0x000fe80000004100 */
[----:B------:R-:W3:Y:S02]  /*6a20*/  LDTM.x32 R4, tmem[UR4] ;  /* 0x00000004000479ee */ /* 0x000ee400082c0000 */
[C---:B---3--:R-:W-:Y:S01]  /*6a30*/  FMUL R0, R38.reuse, R4 ;  /* 0x0000000426007220 */ /* 0x048fe20000400000 */
[C---:B-1----:R-:W-:Y:S01]  /*6a40*/  FMUL R2, R38.reuse, R5 ;  /* 0x0000000526027220 */ /* 0x042fe20000400000 */
[C---:B------:R-:W-:Y:S01]  /*6a50*/  FMUL R3, R38.reuse, R6 ;  /* 0x0000000626037220 */ /* 0x040fe20000400000 */
[C---:B------:R-:W-:Y:S01]  /*6a60*/  FMUL R7, R38.reuse, R7 ;  /* 0x0000000726077220 */ /* 0x040fe20000400000 */
[C---:B------:R-:W-:Y:S01]  /*6a70*/  FFMA R0, R41.reuse, R40, R0 ;  /* 0x0000002829007223 */ /* 0x040fe20000000000 */
[----:B------:R-:W-:Y:S02]  /*6a80*/  HADD2.F32 R40, -RZ, R49.H1_H1 ;  /* 0x30000031ff287230 */ /* 0x000fe40000004100 */
[C---:B------:R-:W-:Y:S01]  /*6a90*/  FFMA R2, R41.reuse, R43, R2 ;  /* 0x0000002b29027223 */ /* 0x040fe20000000002 */
[C---:B------:R-:W-:Y:S01]  /*6aa0*/  FFMA R3, R41.reuse, R42, R3 ;  /* 0x0000002a29037223 */ /* 0x040fe20000000003 */
[--C-:B------:R-:W-:Y:S02]  /*6ab0*/  HADD2.F32 R43, -RZ, R50.reuse.H0_H0 ;  /* 0x20000032ff2b7230 */ /* 0x100fe40000004100 */
[----:B------:R-:W-:Y:S01]  /*6ac0*/  FMUL R4, R38, R8 ;  /* 0x0000000826047220 */ /* 0x000fe20000400000 */
[----:B------:R-:W-:Y:S01]  /*6ad0*/  HADD2.F32 R42, -RZ, R50.H1_H1 ;  /* 0x30000032ff2a7230 */ /* 0x000fe20000004100 */
[----:B------:R-:W-:Y:S01]  /*6ae0*/  F2FP.F16.F32.PACK_AB R52, R2, R0 ;  /* 0x000000000234723e */ /* 0x000fe200000000ff */
[C---:B------:R-:W-:Y:S01]  /*6af0*/  FFMA R7, R41.reuse, R40, R7 ;  /* 0x0000002829077223 */ /* 0x040fe20000000007 */
[----:B------:R-:W-:Y:S01]  /*6b00*/  FFMA R4, R41, R43, R4 ;  /* 0x0000002b29047223 */ /* 0x000fe20000000004 */
[C---:B------:R-:W-:Y:S01]  /*6b10*/  FMUL R5, R38.reuse, R9 ;  /* 0x0000000926057220 */ /* 0x040fe20000400000 */
[C---:B------:R-:W-:Y:S01]  /*6b20*/  FMUL R6, R38.reuse, R10 ;  /* 0x0000000a26067220 */ /* 0x040fe20000400000 */
[----:B------:R-:W-:Y:S01]  /*6b30*/  HADD2.F32 R40, -RZ, R51.H1_H1 ;  /* 0x30000033ff287230 */ /* 0x000fe20000004100 */
[----:B------:R-:W-:Y:S01]  /*6b40*/  F2FP.F16.F32.PACK_AB R53, R7, R3 ;  /* 0x000000030735723e */ /* 0x000fe200000000ff */
[C---:B------:R-:W-:Y:S01]  /*6b50*/  FFMA R5, R41.reuse, R42, R5 ;  /* 0x0000002a29057223 */ /* 0x040fe20000000005 */
[----:B------:R-:W-:Y:S01]  /*6b60*/  FFMA R6, R41, R45, R6 ;  /* 0x0000002d29067223 */ /* 0x000fe20000000006 */
[C---:B------:R-:W-:Y:S01]  /*6b70*/  FMUL R11, R38.reuse, R11 ;  /* 0x0000000b260b7220 */ /* 0x040fe20000400000 */
[--C-:B------:R-:W-:Y:S02]  /*6b80*/  HADD2.F32 R43, -RZ, R56.reuse.H0_H0 ;  /* 0x20000038ff2b7230 */ /* 0x100fe40000004100 */
[C---:B------:R-:W-:Y:S01]  /*6b90*/  FMUL R8, R38.reuse, R12 ;  /* 0x0000000c26087220 */ /* 0x040fe20000400000 */
[----:B------:R-:W-:Y:S01]  /*6ba0*/  F2FP.F16.F32.PACK_AB R54, R5, R4 ;  /* 0x000000040536723e */ /* 0x000fe200000000ff */
[C---:B------:R-:W-:Y:S01]  /*6bb0*/  FFMA R11, R41.reuse, R40, R11 ;  /* 0x00000028290b7223 */ /* 0x040fe2000000000b */
[----:B------:R-:W-:Y:S02]  /*6bc0*/  HADD2.F32 R40, -RZ, R56.H1_H1 ;  /* 0x30000038ff287230 */ /* 0x000fe40000004100 */
[----:B------:R-:W-:Y:S01]  /*6bd0*/  FFMA R8, R41, R43, R8 ;  /* 0x0000002b29087223 */ /* 0x000fe20000000008 */
[C---:B------:R-:W-:Y:S01]  /*6be0*/  FMUL R9, R38.reuse, R13 ;  /* 0x0000000d26097220 */ /* 0x040fe20000400000 */
[--C-:B------:R-:W-:Y:S01]  /*6bf0*/  HADD2.F32 R45, -RZ, R57.reuse.H0_H0 ;  /* 0x20000039ff2d7230 */ /* 0x100fe20000004100 */
[----:B------:R-:W-:Y:S01]  /*6c00*/  F2FP.F16.F32.PACK_AB R55, R11, R6 ;  /* 0x000000060b37723e */ /* 0x000fe200000000ff */
[C---:B------:R-:W-:Y:S01]  /*6c10*/  FMUL R10, R38.reuse, R14 ;  /* 0x0000000e260a7220 */ /* 0x040fe20000400000 */
[----:B------:R-:W-:Y:S02]  /*6c20*/  HADD2.F32 R42, -RZ, R57.H1_H1 ;  /* 0x30000039ff2a7230 */ /* 0x000fe40000004100 */
[C---:B------:R-:W-:Y:S01]  /*6c30*/  FFMA R9, R41.reuse, R40, R9 ;  /* 0x0000002829097223 */ /* 0x040fe20000000009 */
[C---:B------:R-:W-:Y:S01]  /*6c40*/  FMUL R15, R38.reuse, R15 ;  /* 0x0000000f260f7220 */ /* 0x040fe20000400000 */
[----:B------:R1:W-:Y:S01]  /*6c50*/  STS.128 [R82], R52 ;  /* 0x0000003452007388 */ /* 0x0003e20000000c00 */
[----:B------:R-:W-:Y:S01]  /*6c60*/  FFMA R10, R41, R45, R10 ;  /* 0x0000002d290a7223 */ /* 0x000fe2000000000a */
[--C-:B------:R-:W-:Y:S01]  /*6c70*/  HADD2.F32 R40, -RZ, R58.reuse.H0_H0 ;  /* 0x2000003aff287230 */ /* 0x100fe20000004100 */
[----:B------:R-:W-:Y:S01]  /*6c80*/  F2FP.F16.F32.PACK_AB R60, R9, R8 ;  /* 0x00000008093c723e */ /* 0x000fe200000000ff */
[----:B------:R-:W-:Y:S01]  /*6c90*/  FFMA R15, R41, R42, R15 ;  /* 0x0000002a290f7223 */ /* 0x000fe2000000000f */
[C---:B------:R-:W-:Y:S01]  /*6ca0*/  FMUL R12, R38.reuse, R16 ;  /* 0x00000010260c7220 */ /* 0x040fe20000400000 */
[----:B------:R-:W-:Y:S02]  /*6cb0*/  HADD2.F32 R42, -RZ, R58.H1_H1 ;  /* 0x3000003aff2a7230 */ /* 0x000fe40000004100 */
[C---:B------:R-:W-:Y:S01]  /*6cc0*/  FMUL R13, R38.reuse, R17 ;  /* 0x00000011260d7220 */ /* 0x040fe20000400000 */
[--C-:B------:R-:W-:Y:S01]  /*6cd0*/  HADD2.F32 R43, -RZ, R59.reuse.H0_H0 ;  /* 0x2000003bff2b7230 */ /* 0x100fe20000004100 */
[----:B------:R-:W-:Y:S01]  /*6ce0*/  F2FP.F16.F32.PACK_AB R61, R15, R10 ;  /* 0x0000000a0f3d723e */ /* 0x000fe200000000ff */
[C---:B------:R-:W-:Y:S01]  /*6cf0*/  FFMA R12, R41.reuse, R40, R12 ;  /* 0x00000028290c7223 */ /* 0x040fe2000000000c */
[C---:B------:R-:W-:Y:S01]  /*6d00*/  FFMA R13, R41.reuse, R42, R13 ;  /* 0x0000002a290d7223 */ /* 0x040fe2000000000d */
[C---:B------:R-:W-:Y:S01]  /*6d10*/  FMUL R14, R38.reuse, R18 ;  /* 0x00000012260e7220 */ /* 0x040fe20000400000 */
[----:B------:R-:W-:Y:S02]  /*6d20*/  HADD2.F32 R40, -RZ, R59.H1_H1 ;  /* 0x3000003bff287230 */ /* 0x000fe40000004100 */
[C---:B------:R-:W-:Y:S01]  /*6d30*/  FMUL R19, R38.reuse, R19 ;  /* 0x0000001326137220 */ /* 0x040fe20000400000 */
[C---:B------:R-:W-:Y:S01]  /*6d40*/  FMUL R16, R38.reuse, R20 ;  /* 0x0000001426107220 */ /* 0x040fe20000400000 */
[C---:B------:R-:W-:Y:S01]  /*6d50*/  FFMA R14, R41.reuse, R43, R14 ;  /* 0x0000002b290e7223 */ /* 0x040fe2000000000e */
[--C-:B------:R-:W-:Y:S02]  /*6d60*/  HADD2.F32 R43, -RZ, R64.reuse.H0_H0 ;  /* 0x20000040ff2b7230 */ /* 0x100fe40000004100 */
[C---:B------:R-:W-:Y:S01]  /*6d70*/  FFMA R19, R41.reuse, R40, R19 ;  /* 0x0000002829137223 */ /* 0x040fe20000000013 */
[----:B------:R-:W-:Y:S02]  /*6d80*/  HADD2.F32 R42, -RZ, R64.H1_H1 ;  /* 0x30000040ff2a7230 */ /* 0x000fe40000004100 */
[C---:B------:R-:W-:Y:S01]  /*6d90*/  FMUL R17, R38.reuse, R21 ;  /* 0x0000001526117220 */ /* 0x040fe20000400000 */
[--C-:B------:R-:W-:Y:S02]  /*6da0*/  HADD2.F32 R45, -RZ, R65.reuse.H0_H0 ;  /* 0x20000041ff2d7230 */ /* 0x100fe40000004100 */
[C---:B------:R-:W-:Y:S01]  /*6db0*/  FMUL R18, R38.reuse, R22 ;  /* 0x0000001626127220 */ /* 0x040fe20000400000 */
[----:B------:R-:W-:Y:S02]  /*6dc0*/  HADD2.F32 R40, -RZ, R65.H1_H1 ;  /* 0x30000041ff287230 */ /* 0x000fe40000004100 */
[C---:B------:R-:W-:Y:S01]  /*6dd0*/  FMUL R23, R38.reuse, R23 ;  /* 0x0000001726177220 */ /* 0x040fe20000400000 */
[C---:B------:R-:W-:Y:S01]  /*6de0*/  FFMA R16, R41.reuse, R43, R16 ;  /* 0x0000002b29107223 */ /* 0x040fe20000000010 */
[C---:B------:R-:W-:Y:S01]  /*6df0*/  FFMA R17, R41.reuse, R42, R17 ;  /* 0x0000002a29117223 */ /* 0x040fe20000000011 */
[C---:B------:R-:W-:Y:S01]  /*6e00*/  FFMA R18, R41.reuse, R45, R18 ;  /* 0x0000002d29127223 */ /* 0x040fe20000000012 */
[C---:B------:R-:W-:Y:S01]  /*6e10*/  FFMA R23, R41.reuse, R40, R23 ;  /* 0x0000002829177223 */ /* 0x040fe20000000017 */
[--C-:B------:R-:W-:Y:S02]  /*6e20*/  HADD2.F32 R43, -RZ, R66.reuse.H0_H0 ;  /* 0x20000042ff2b7230 */ /* 0x100fe40000004100 */
[C---:B------:R-:W-:Y:S01]  /*6e30*/  FMUL R20, R38.reuse, R24 ;  /* 0x0000001826147220 */ /* 0x040fe20000400000 */
        /* <DEDUP_REMOVED lines=9> */
[----:B------:R-:W-:Y:S01]  /*6ed0*/  FFMA R27, R41, R42, R27 ;  /* 0x0000002a291b7223 */ /* 0x000fe2000000001b */
[--C-:B------:R-:W-:Y:S02]  /*6ee0*/  HADD2.F32 R40, -RZ, R72.reuse.H0_H0 ;  /* 0x20000048ff287230 */ /* 0x100fe40000004100 */
[C---:B------:R-:W-:Y:S01]  /*6ef0*/  FMUL R24, R38.reuse, R28 ;  /* 0x0000001c26187220 */ /* 0x040fe20000400000 */
[----:B------:R-:W-:Y:S02]  /*6f00*/  HADD2.F32 R42, -RZ, R72.H1_H1 ;  /* 0x30000048ff2a7230 */ /* 0x000fe40000004100 */
[C---:B------:R-:W-:Y:S01]  /*6f10*/  FMUL R25, R38.reuse, R29 ;  /* 0x0000001d26197220 */ /* 0x040fe20000400000 */
[--C-:B------:R-:W-:Y:S02]  /*6f20*/  HADD2.F32 R43, -RZ, R73.reuse.H0_H0 ;  /* 0x20000049ff2b7230 */ /* 0x100fe40000004100 */
[C---:B------:R-:W-:Y:S01]  /*6f30*/  FMUL R26, R38.reuse, R30 ;  /* 0x0000001e261a7220 */ /* 0x040fe20000400000 */
[----:B------:R-:W-:Y:S01]  /*6f40*/  F2FP.F16.F32.PACK_AB R62, R13, R12 ;  /* 0x0000000c0d3e723e */ /* 0x000fe200000000ff */
[----:B------:R-:W-:Y:S01]  /*6f50*/  FFMA R24, R41, R40, R24 ;  /* 0x0000002829187223 */ /* 0x000fe20000000018 */
[----:B------:R-:W-:Y:S01]  /*6f60*/  F2FP.F16.F32.PACK_AB R63, R19, R14 ;  /* 0x0000000e133f723e */ /* 0x000fe200000000ff */
[C---:B------:R-:W-:Y:S01]  /*6f70*/  FFMA R25, R41.reuse, R42, R25 ;  /* 0x0000002a29197223 */ /* 0x040fe20000000019 */
[C---:B------:R-:W-:Y:S01]  /*6f80*/  FFMA R26, R41.reuse, R43, R26 ;  /* 0x0000002b291a7223 */ /* 0x040fe2000000001a */
[----:B------:R-:W-:Y:S02]  /*6f90*/  HADD2.F32 R40, -RZ, R73.H1_H1 ;  /* 0x30000049ff287230 */ /* 0x000fe40000004100 */
[C---:B------:R-:W-:Y:S01]  /*6fa0*/  FMUL R31, R38.reuse, R31 ;  /* 0x0000001f261f7220 */ /* 0x040fe20000400000 */
[----:B------:R1:W-:Y:S01]  /*6fb0*/  STS.128 [R83+0x10], R60 ;  /* 0x0000103c53007388 */ /* 0x0003e20000000c00 */
[--C-:B------:R-:W-:Y:S02]  /*6fc0*/  HADD2.F32 R43, -RZ, R74.reuse.H0_H0 ;  /* 0x2000004aff2b7230 */ /* 0x100fe40000004100 */
[C---:B------:R-:W-:Y:S01]  /*6fd0*/  FMUL R28, R38.reuse, R32 ;  /* 0x00000020261c7220 */ /* 0x040fe20000400000 */
[----:B------:R-:W-:Y:S02]  /*6fe0*/  HADD2.F32 R42, -RZ, R74.H1_H1 ;  /* 0x3000004aff2a7230 */ /* 0x000fe40000004100 */
[C---:B------:R-:W-:Y:S01]  /*6ff0*/  FMUL R29, R38.reuse, R33 ;  /* 0x00000021261d7220 */ /* 0x040fe20000400000 */
[----:B------:R-:W-:Y:S02]  /*7000*/  HADD2.F32 R45, -RZ, R75.H0_H0 ;  /* 0x2000004bff2d7230 */ /* 0x000fe40000004100 */
[C---:B------:R-:W-:Y:S01]  /*7010*/  FMUL R30, R38.reuse, R34 ;  /* 0x00000022261e7220 */ /* 0x040fe20000400000 */
[----:B------:R-:W-:Y:S01]  /*7020*/  FFMA R31, R41, R40, R31 ;  /* 0x00000028291f7223 */ /* 0x000fe2000000001f */
[----:B------:R-:W-:Y:S01]  /*7030*/  FMUL R35, R38, R35 ;  /* 0x0000002326237220 */ /* 0x000fe20000400000 */
[----:B------:R-:W-:Y:S01]  /*7040*/  F2FP.F16.F32.PACK_AB R68, R17, R16 ;  /* 0x000000101144723e */ /* 0x000fe200000000ff */
[----:B------:R-:W-:Y:S01]  /*7050*/  FFMA R28, R41, R43, R28 ;  /* 0x0000002b291c7223 */ /* 0x000fe2000000001c */
[----:B------:R-:W-:Y:S01]  /*7060*/  F2FP.F16.F32.PACK_AB R69, R23, R18 ;  /* 0x000000121745723e */ /* 0x000fe200000000ff */
[----:B------:R-:W-:Y:S01]  /*7070*/  FFMA R29, R41, R42, R29 ;  /* 0x0000002a291d7223 */ /* 0x000fe2000000001d */
[----:B------:R-:W-:Y:S01]  /*7080*/  F2FP.F16.F32.PACK_AB R70, R21, R20 ;  /* 0x000000141546723e */ /* 0x000fe200000000ff */
[----:B------:R-:W-:Y:S01]  /*7090*/  FFMA R30, R41, R45, R30 ;  /* 0x0000002d291e7223 */ /* 0x000fe2000000001e */
[----:B------:R-:W-:Y:S01]  /*70a0*/  F2FP.F16.F32.PACK_AB R71, R27, R22 ;  /* 0x000000161b47723e */ /* 0x000fe200000000ff */
[----:B------:R-:W-:Y:S01]  /*70b0*/  FFMA R35, R41, R44, R35 ;  /* 0x0000002c29237223 */ /* 0x000fe20000000023 */
[----:B------:R-:W-:Y:S02]  /*70c0*/  F2FP.F16.F32.PACK_AB R104, R25, R24 ;  /* 0x000000181968723e */ /* 0x000fe400000000ff */
[----:B------:R-:W-:Y:S01]  /*70d0*/  F2FP.F16.F32.PACK_AB R105, R31, R26 ;  /* 0x0000001a1f69723e */ /* 0x000fe200000000ff */
[----:B------:R1:W-:Y:S01]  /*70e0*/  STS.128 [R47+0x20], R68 ;  /* 0x000020442f007388 */ /* 0x0003e20000000c00 */
[----:B------:R-:W-:Y:S02]  /*70f0*/  F2FP.F16.F32.PACK_AB R106, R29, R28 ;  /* 0x0000001c1d6a723e */ /* 0x000fe400000000ff */
[----:B------:R-:W-:Y:S05]  /*7100*/  F2FP.F16.F32.PACK_AB R107, R35, R30 ;  /* 0x0000001e236b723e */ /* 0x000fea00000000ff */
[----:B------:R1:W-:Y:S01]  /*7110*/  STS.128 [R46+0x10], R104 ;  /* 0x000010682e007388 */ /* 0x0003e20000000c00 */
[----:B------:R-:W-:Y:S01]  /*7120*/  @!PT LDS RZ, [RZ] ;  /* 0x00000000fffff984 */ /* 0x000fe20000000800 */
[----:B------:R-:W-:Y:S01]  /*7130*/  @!PT LDS RZ, [RZ] ;  /* 0x00000000fffff984 */ /* 0x000fe20000000800 */
[----:B------:R-:W-:Y:S01]  /*7140*/  @!PT LDS RZ, [RZ] ;  /* 0x00000000fffff984 */ /* 0x000fe20000000800 */
[----:B------:R-:W-:Y:S01]  /*7150*/  @!PT LDS RZ, [RZ] ;  /* 0x00000000fffff984 */ /* 0x000fe20000000800 */
[----:B------:R3:W-:Y:S07]  /*7160*/  MEMBAR.ALL.CTA ;  /* 0x0000000000007992 */ /* 0x0007ee0000008000 */
[----:B---3--:R-:W3:Y:S02]  /*7170*/  FENCE.VIEW.ASYNC.S ;  /* 0x00000000000073c6 */ /* 0x008ee40000000000 */
[----:B---3--:R-:W-:Y:S06]  /*7180*/  BAR.SYNC.DEFER_BLOCKING 0x1, 0x80 ;  /* 0x0042000000007b1d */ /* 0x008fec0000010000 */
[----:B------:R-:W-:Y:S05]  /*7190*/  @P0 BRA `(.L_x_114) ;  /* 0x0000000000240947 */ /* 0x000fea0003800000 */
[----:B------:R-:W3:Y:S01]  /*71a0*/  LDCU.64 UR6, c[0x0][0x348] ;  /* 0x00006900ff0677ac */ /* 0x000ee20008000a00 */
[----:B------:R-:W-:Y:S01]  /*71b0*/  R2UR UR5, R108 ;  /* 0x000000006c0572ca */ /* 0x000fe200000e0000 */
[----:B------:R-:W-:Y:S11]  /*71c0*/  UMOV UR51, UR36 ;  /* 0x0000002400337c82 */ /* 0x000ff60008000000 */
[----:B------:R-:W-:Y:S01]  /*71d0*/  @!UPT UIADD3 URZ, UPT, UPT, URZ, URZ, URZ ;  /* 0x000000fffffff290 */ /* 0x000fe2000fffe0ff */
[----:B------:R-:W-:Y:S02]  /*71e0*/  UIADD3 UR48, UPT, UPT, UR47, 0x200, UR5 ;  /* 0x000002002f307890 */ /* 0x000fe4000fffe005 */
[----:B---3--:R-:W-:Y:S04]  /*71f0*/  UIADD3 UR4, UP0, UPT, UR6, 0x680, URZ ;  /* 0x0000068006047890 */ /* 0x008fe8000ff1e0ff */
[----:B------:R-:W-:Y:S09]  /*7200*/  UIADD3.X UR5, UPT, UPT, URZ, UR7, URZ, UP0, !UPT ;  /* 0x00000007ff057290 */ /* 0x000ff200087fe4ff */
[----:B------:R3:W-:Y:S02]  /*7210*/  UTMASTG.3D [UR48], [UR4] ;  /* 0x00000030040073b5 */ /* 0x0007e40008010000 */
[----:B---3--:R0:W-:Y:S02]  /*7220*/  UTMACMDFLUSH ;  /* 0x00000000000079b7 */ /* 0x0081e40000000000 */
.L_x_114:
[----:B------:R-:W-:Y:S05]  /*7230*/  BSYNC.RECONVERGENT B0 ;  /* 0x0000000000007941 */ /* 0x000fea0003800200 */
.L_x_113:
[----:B------:R-:W-:Y:S01]  /*7240*/  UIADD3 UR44, UPT, UPT, UR46, 0x1, URZ ;  /* 0x000000012e2c7890 */ /* 0x000fe2000fffe0ff */
[----:B------:R-:W-:Y:S03]  /*7250*/  BSSY.RECONVERGENT B0, `(.L_x_115) ;  /* 0x0000005000007945 */ /* 0x000fe60003800200 */
[----:B------:R-:W-:Y:S04]  /*7260*/  UISETP.NE.AND UP0, UPT, UR44, 0x3, UPT ;  /* 0x000000032c00788c */ /* 0x000fe8000bf05270 */
[----:B------:R-:W-:Y:S01]  /*7270*/  USEL UR45, UR44, URZ, UP0 ;  /* 0x000000ff2c2d7287 */ /* 0x000fe20008000000 */
[----:B------:R-:W-:Y:S11]  /*7280*/  @P0 BRA `(.L_x_116) ;  /* 0x0000000000040947 */ /* 0x000ff60003800000 */
[----:B------:R-:W-:Y:S04]  /*7290*/  DEPBAR.LE SB0, 0x1 ;  /* 0x000080400000791a */ /* 0x000fe80000000000 */
.L_x_116:
[----:B------:R-:W-:Y:S05]  /*72a0*/  BSYNC.RECONVERGENT B0 ;  /* 0x0000000000007941 */ /* 0x000fea0003800200 */
.L_x_115:
[----:B------:R-:W-:Y:S01]  /*72b0*/  BAR.SYNC.DEFER_BLOCKING 0x1, 0x80 ;  /* 0x0042000000007b1d */ /* 0x000fe20000010000 */
[----:B------:R-:W-:Y:S01]  /*72c0*/  ISETP.NE.AND P1, PT, R102, RZ, PT ;  /* 0x000000ff6600720c */ /* 0x000fe20003f25270 */
[----:B------:R-:W-:Y:S01]  /*72d0*/  UISETP.NE.AND UP0, UPT, UR53, URZ, UPT ;  /* 0x000000ff3500728c */ /* 0x000fe2000bf05270 */
[----:B------:R-:W-:Y:S11]  /*72e0*/  LEA R3, R110, UR47, 0x3 ;  /* 0x0000002f6e037c11 */ /* 0x000ff6000f8e18ff */
[----:B------:R-:W-:Y:S01]  /*72f0*/  @P1 SHF.L.U32 R4, R109, 0x1f, RZ ;  /* 0x0000001f6d041819 */ /* 0x000fe200000006ff */
[----:B------:R-:W-:Y:S06]  /*7300*/  BRA.U !UP0, `(.L_x_117) ;  /* 0x0000000108247547 */ /* 0x000fec000b800000 */
[----:B------:R-:W3:Y:S01]  /*7310*/  S2R R0, SR_CgaCtaId ;  /* 0x0000000000007919 */ /* 0x000ee20000008800 */
[----:B------:R-:W-:Y:S01]  /*7320*/  IMAD.U32 R2, RZ, RZ, UR52 ;  /* 0x00000034ff027e24 */ /* 0x000fe2000f8e00ff */
[----:B------:R-:W-:Y:S04]  /*7330*/  UIADD3 UR4, UPT, UPT, UR52, 0x1, URZ ;  /* 0x0000000134047890 */ /* 0x000fe8000fffe0ff */
[----:B------:R-:W-:Y:S01]  /*7340*/  @P1 LEA R2, R2, UR47, 0x3 ;  /* 0x0000002f02021c11 */ /* 0x000fe2000f8e18ff */
[----:B------:R-:W-:Y:S04]  /*7350*/  UISETP.NE.AND UP0, UPT, UR4, 0x3, UPT ;  /* 0x000000030400788c */ /* 0x000fe8000bf05270 */
[----:B------:R-:W-:Y:S01]  /*7360*/  @P1 VIADD R5, R2, 0x68 ;  /* 0x0000006802051836 */ /* 0x000fe20000000000 */
[----:B------:R-:W-:Y:S04]  /*7370*/  USEL UR52, UR4, URZ, UP0 ;  /* 0x000000ff04347287 */ /* 0x000fe80008000000 */
[----:B---3--:R-:W-:Y:S04]  /*7380*/  @P1 PRMT R0, R0, 0x654, R5 ;  /* 0x0000065400001816 */ /* 0x008fe80000000005 */
[----:B------:R3:W-:Y:S04]  /*7390*/  @P1 SYNCS.ARRIVE.TRANS64.RED.A1T0 RZ, [R0+URZ], RZ ;  /* 0x000000ff00ff19a7 */ /* 0x0007e800081004ff */
.L_x_117:
[----:B------:R-:W4:Y:S01]  /*73a0*/  @P1 SYNCS.PHASECHK.TRANS64.TRYWAIT P0, [R3+URZ+0x50], R4 ;  /* 0x00005004030015a7 */ /* 0x000f2200080011ff */
[----:B------:R-:W-:Y:S01]  /*73b0*/  BSSY B1, `(.L_x_118) ;  /* 0x0000015000017945 */ /* 0x000fe20003800000 */
[----:B----4-:R-:W-:Y:S03]  /*73c0*/  @P1 SEL R103, RZ, 0x1, !P0 ;  /* 0x00000001ff671807 */ /* 0x010fe60004000000 */
[----:B------:R-:W-:Y:S05]  /*73d0*/  @!P1 BRA `(.L_x_119) ;  /* 0x0000000000489947 */ /* 0x000fea0003800000 */
[----:B------:R-:W-:Y:S01]  /*73e0*/  ISETP.NE.AND P1, PT, R111, RZ, PT ;  /* 0x000000ff6f00720c */ /* 0x000fe20003f25270 */
[----:B------:R-:W-:Y:S01]  /*73f0*/  BSSY B0, `(.L_x_120) ;  /* 0x000000a000007945 */ /* 0x000fe20003800000 */
[----:B------:R-:W-:Y:S11]  /*7400*/  ISETP.NE.AND P0, PT, R103, RZ, PT ;  /* 0x000000ff6700720c */ /* 0x000ff60003f05270 */
[----:B------:R-:W-:Y:S04]  /*7410*/  @P1 IMAD R110, R110, 0x2000, R97 ;  /* 0x000020006e6e1824 */ /* 0x000fe800078e0261 */
[----:B------:R-:W-:Y:S01]  /*7420*/  @P1 IMAD.IADD R5, R81, 0x1, R110 ;  /* 0x0000000151051824 */ /* 0x000fe200078e026e */
[----:B------:R-:W-:Y:S03]  /*7430*/  @P1 IADD3 R2, PT, PT, R80, R110, RZ ;  /* 0x0000006e50021210 */ /* 0x000fe60007ffe0ff */
[----:B---3--:R-:W-:Y:S01]  /*7440*/  @P1 IMAD.IADD R0, R96, 0x1, R5 ;  /* 0x0000000160001824 */ /* 0x008fe200078e0205 */
[----:B------:R-:W-:Y:S06]  /*7450*/  @P0 BRA `(.L_x_121) ;  /* 0x00000000000c0947 */ /* 0x000fec0003800000 */
[----:B------:R-:W-:Y:S04]  /*7460*/  SHF.L.U32 R4, R109, 0x1f, RZ ;  /* 0x0000001f6d047819 */ /* 0x000fe800000006ff */
[----:B------:R-:W3:Y:S02]  /*7470*/  SYNCS.PHASECHK.TRANS64.TRYWAIT P0, [R3+URZ+0x50], R4 ;  /* 0x00005004030075a7 */ /* 0x000ee400080011ff */
[----:B---3--:R-:W-:Y:S05]  /*7480*/  @!P0 BRA `(.L_x_122) ;  /* 0x0000001800a88947 */ /* 0x008fea0003800000 */
.L_x_121:
[----:B------:R-:W-:Y:S05]  /*7490*/  BSYNC B0 ;  /* 0x0000000000007941 */ /* 0x000fea0003800000 */
.L_x_120:
[----:B------:R-:W-:Y:S11]  /*74a0*/  ISETP.NE.AND P0, PT, R111, RZ, PT ;  /* 0x000000ff6f00720c */ /* 0x000ff60003f05270 */
[----:B------:R-:W-:Y:S02]  /*74b0*/  @!UPT UIADD3 URZ, UPT, UPT, URZ, URZ, URZ ;  /* 0x000000fffffff290 */ /* 0x000fe4000fffe0ff */
[----:B------:R4:W1:Y:S04]  /*74c0*/  @P0 LDS.128 R48, [R110] ;  /* 0x000000006e300984 */ /* 0x0008680000000c00 */
[----:B------:R4:W1:Y:S04]  /*74d0*/  @P0 LDS.128 R64, [R2+0x20] ;  /* 0x0000200002400984 */ /* 0x0008680000000c00 */
[----:B------:R4:W1:Y:S04]  /*74e0*/  @P0 LDS.128 R56, [R5+0x10] ;  /* 0x0000100005380984 */ /* 0x0008680000000c00 */
[----:B------:R4:W1:Y:S02]  /*74f0*/  @P0 LDS.128 R72, [R0+0x10] ;  /* 0x0000100000480984 */ /* 0x0008640000000c00 */
.L_x_119:
[----:B------:R-:W-:Y:S05]  /*7500*/  BSYNC B1 ;  /* 0x0000000000017941 */ /* 0x000fea0003800000 */
.L_x_118:
[----:B---34-:R-:W-:Y:S05]  /*7510*/  VIADD R0, R39, 0x20 ;  /* 0x0000002027007836 */ /* 0x018fea0000000000 */
[----:B------:R-:W-:Y:S04]  /*7520*/  SHF.R.U32.HI R0, RZ, 0x15, R0 ;  /* 0x00000015ff007819 */ /* 0x000fe80000011600 */
[----:B------:R-:W-:Y:S11]  /*7530*/  LOP3.LUT P0, RZ, R0, 0x3, R85, 0x48, !PT ;  /* 0x0000000300ff7812 */ /* 0x000ff60007804855 */
[----:B------:R-:W-:Y:S02]  /*7540*/  @!UPT UIADD3 URZ, UPT, UPT, URZ, URZ, URZ ;  /* 0x000000fffffff290 */ /* 0x000fe4000fffe0ff */
[----:B------:R-:W-:Y:S05]  /*7550*/  @!P0 BRA `(.L_x_123) ;  /* 0x0000000000408947 */ /* 0x000fea0003800000 */
[----:B------:R-:W3:Y:S01]  /*7560*/  LDCU.64 UR8, c[0x4][0x70] ;  /* 0x01000e00ff0877ac */ /* 0x000ee20008000a00 */
[----:B------:R-:W-:Y:S01]  /*7570*/  MOV R3, 0x0 ;  /* 0x0000000000037802 */ /* 0x000fe20000000f00 */
[----:B------:R-:W-:Y:S02]  /*7580*/  HFMA2 R12, -RZ, RZ, 0, 5.9604644775390625e-08 ;  /* 0x00000001ff0c7431 */ /* 0x000fe400000001ff */
[----:B------:R-:W-:Y:S02]  /*7590*/  IMAD.MOV.U32 R8, RZ, RZ, 0x192 ;  /* 0x00000192ff087424 */ /* 0x000fe400078e00ff */
[----:B------:R-:W-:Y:S01]  /*75a0*/  IMAD.MOV.U32 R13, RZ, RZ, RZ ;  /* 0x000000ffff0d7224 */ /* 0x000fe200078e00ff */
[----:B------:R-:W4:Y:S01]  /*75b0*/  LDCU.64 UR6, c[0x4][0x78] ;  /* 0x01000f00ff0677ac */ /* 0x000f220008000a00 */
[----:B------:R-:W1:Y:S01]  /*75c0*/  LDC.64 R2, c[0x4][R3] ;  /* 0x0100000003027b82 */ /* 0x000e620000000a00 */
[----:B------:R-:W5:Y:S01]  /*75d0*/  LDCU.64 UR4, c[0x4][0x10] ;  /* 0x01000200ff0477ac */ /* 0x000f620008000a00 */
[----:B---3--:R-:W-:Y:S01]  /*75e0*/  MOV R5, UR9 ;  /* 0x0000000900057c02 */ /* 0x008fe20008000f00 */
[----:B------:R-:W-:Y:S01]  /*75f0*/  IMAD.U32 R4, RZ, RZ, UR8 ;  /* 0x00000008ff047e24 */ /* 0x000fe2000f8e00ff */
[----:B----4-:R-:W-:Y:S01]  /*7600*/  MOV R7, UR7 ;  /* 0x0000000700077c02 */ /* 0x010fe20008000f00 */
[----:B------:R-:W-:Y:S01]  /*7610*/  IMAD.U32 R6, RZ, RZ, UR6 ;  /* 0x00000006ff067e24 */ /* 0x000fe2000f8e00ff */
[----:B-----5:R-:W-:Y:S01]  /*7620*/  MOV R11, UR5 ;  /* 0x00000005000b7c02 */ /* 0x020fe20008000f00 */
[----:B------:R-:W-:Y:S02]  /*7630*/  IMAD.U32 R10, RZ, RZ, UR4 ;  /* 0x00000004ff0a7e24 */ /* 0x000fe4000f8e00ff */
[----:B------:R-:W-:Y:S07]  /*7640*/  LEPC R20, `(.L_x_123) ;  /* 0x000000001014794e */ /* 0x000fee0000000000 */
[----:B-12---:R-:W-:Y:S05]  /*7650*/  CALL.ABS.NOINC R2 ;  /* 0x0000000002007343 */ /* 0x006fea0003c00000 */
.L_x_123:
[----:B------:R-:W-:Y:S01]  /*7660*/  ISETP.NE.AND P0, PT, R98, RZ, PT ;  /* 0x000000ff6200720c */ /* 0x000fe20003f05270 */
[----:B------:R-:W-:Y:S05]  /*7670*/  WARPSYNC.ALL ;  /* 0x0000000000007948 */ /* 0x000fea0003800000 */
[----:B------:R-:W-:Y:S01]  /*7680*/  R2UR UR4, R39 ;  /* 0x00000000270472ca */ /* 0x000fe200000e0000 */
[--C-:B-1----:R-:W-:Y:S01]  /*7690*/  HADD2.F32 R40, -RZ, R48.reuse.H0_H0 ;  /* 0x20000030ff287230 */ /* 0x102fe20000004100 */
[----:B------:R-:W-:Y:S01]  /*76a0*/  IADD3 R89, PT, PT, R89, 0xd0, RZ ;  /* 0x000000d059597810 */ /* 0x000fe20007ffe0ff */
[----:B------:R-:W-:Y:S01]  /*76b0*/  HADD2.F32 R42, -RZ, R48.H1_H1 ;  /* 0x30000030ff2a7230 */ /* 0x000fe20000004100 */
[----:B------:R-:W-:Y:S01]  /*76c0*/  BSSY.RECONVERGENT B0, `(.L_x_124) ;  /* 0x000008d000007945 */ /* 0x000fe20003800200 */
[--C-:B------:R-:W-:Y:S01]  /*76d0*/  HADD2.F32 R43, -RZ, R49.reuse.H0_H0 ;  /* 0x20000031ff2b7230 */ /* 0x100fe20000004100 */
[----:B------:R-:W-:Y:S01]  /*76e0*/  LOP3.LUT R89, R89, 0xfefffff8, RZ, 0xc0, !PT ;  /* 0xfefffff859597812 */ /* 0x000fe200078ec0ff */
[----:B------:R-:W-:Y:S02]  /*76f0*/  HADD2.F32 R44, -RZ, R49.H1_H1 ;  /* 0x30000031ff2c7230 */ /* 0x000fe40000004100 */
[--C-:B------:R-:W-:Y:S02]  /*7700*/  HADD2.F32 R45, -RZ, R50.reuse.H0_H0 ;  /* 0x20000032ff2d7230 */ /* 0x100fe40000004100 */
[----:B--2---:R-:W-:Y:S02]  /*7710*/  HADD2.F32 R46, -RZ, R50.H1_H1 ;  /* 0x30000032ff2e7230 */ /* 0x004fe40000004100 */
[----:B------:R-:W1:Y:S01]  /*7720*/  LDTM.x32 R4, tmem[UR4+0x20] ;  /* 0x00002004000479ee */ /* 0x000e6200082c0000 */
[----:B------:R-:W-:Y:S01]  /*7730*/  NOP ;  /* 0x0000000000007918 */ /* 0x000fe20000000000 */
[----:B-1----:R1:W-:Y:S01]  /*7740*/  SYNCS.ARRIVE.TRANS64.RED.A1T0 RZ, [R89+URZ], RZ ;  /* 0x000000ff59ff79a7 */ /* 0x0023e200081004ff */
[----:B------:R-:W-:Y:S01]  /*7750*/  USHF.L.U32 UR4, UR45, 0xd, URZ ;  /* 0x0000000d2d047899 */ /* 0x000fe200080006ff */
[--C-:B------:R-:W-:Y:S02]  /*7760*/  HADD2.F32 R47, -RZ, R51.reuse.H0_H0 ;  /* 0x20000033ff2f7230 */ /* 0x100fe40000004100 */
[----:B------:R-:W-:Y:S02]  /*7770*/  HADD2.F32 R48, -RZ, R51.H1_H1 ;  /* 0x30000033ff307230 */ /* 0x000fe40000004100 */
[--C-:B------:R-:W-:Y:S01]  /*7780*/  HADD2.F32 R49, -RZ, R56.reuse.H0_H0 ;  /* 0x20000038ff317230 */ /* 0x100fe20000004100 */
[----:B------:R-:W-:Y:S01]  /*7790*/  IADD3 R116, PT, PT, R97, UR4, RZ ;  /* 0x0000000461747c10 */ /* 0x000fe2000fffe0ff */
[----:B------:R-:W-:Y:S02]  /*77a0*/  HADD2.F32 R51, -RZ, R56.H1_H1 ;  /* 0x30000038ff337230 */ /* 0x000fe40000004100 */
[--C-:B------:R-:W-:Y:S01]  /*77b0*/  HADD2.F32 R50, -RZ, R57.reuse.H0_H0 ;  /* 0x20000039ff327230 */ /* 0x100fe20000004100 */
[-C--:B------:R-:W-:Y:S01]  /*77c0*/  IADD3 R103, PT, PT, R81, R116.reuse, RZ ;  /* 0x0000007451677210 */ /* 0x080fe20007ffe0ff */
[----:B------:R-:W-:Y:S01]  /*77d0*/  HADD2.F32 R52, -RZ, R57.H1_H1 ;  /* 0x30000039ff347230 */ /* 0x000fe20000004100 */
[----:B------:R-:W-:Y:S01]  /*77e0*/  IADD3 R116, PT, PT, R80, R116, RZ ;  /* 0x0000007450747210 */ /* 0x000fe20007ffe0ff */
[--C-:B------:R-:W-:Y:S01]  /*77f0*/  HADD2.F32 R53, -RZ, R58.reuse.H0_H0 ;  /* 0x2000003aff357230 */ /* 0x100fe20000004100 */
[----:B------:R-:W-:Y:S01]  /*7800*/  IADD3 R117, PT, PT, R96, R103, RZ ;  /* 0x0000006760757210 */ /* 0x000fe20007ffe0ff */
[----:B------:R-:W-:Y:S02]  /*7810*/  HADD2.F32 R54, -RZ, R58.H1_H1 ;  /* 0x3000003aff367230 */ /* 0x000fe40000004100 */
[--C-:B------:R-:W-:Y:S02]  /*7820*/  HADD2.F32 R55, -RZ, R59.reuse.H0_H0 ;  /* 0x2000003bff377230 */ /* 0x100fe40000004100 */
[----:B------:R-:W-:Y:S02]  /*7830*/  HADD2.F32 R56, -RZ, R59.H1_H1 ;  /* 0x3000003bff387230 */ /* 0x000fe40000004100 */
[C---:B------:R-:W-:Y:S01]  /*7840*/  FMUL R4, R38.reuse, R4 ;  /* 0x0000000426047220 */ /* 0x040fe20000400000 */
[C---:B------:R-:W-:Y:S01]  /*7850*/  FMUL R5, R38.reuse, R5 ;  /* 0x0000000526057220 */ /* 0x040fe20000400000 */
[C---:B------:R-:W-:Y:S01]  /*7860*/  FMUL R6, R38.reuse, R6 ;  /* 0x0000000626067220 */ /* 0x040fe20000400000 */
[C---:B------:R-:W-:Y:S01]  /*7870*/  FMUL R7, R38.reuse, R7 ;  /* 0x0000000726077220 */ /* 0x040fe20000400000 */
[C---:B------:R-:W-:Y:S01]  /*7880*/  FFMA R4, R41.reuse, R40, R4 ;  /* 0x0000002829047223 */ /* 0x040fe20000000004 */
[C---:B------:R-:W-:Y:S01]  /*7890*/  FFMA R5, R41.reuse, R42, R5 ;  /* 0x0000002a29057223 */ /* 0x040fe20000000005 */
[C---:B------:R-:W-:Y:S01]  /*78a0*/  FFMA R6, R41.reuse, R43, R6 ;  /* 0x0000002b29067223 */ /* 0x040fe20000000006 */
[----:B------:R-:W-:Y:S01]  /*78b0*/  FFMA R7, R41, R44, R7 ;  /* 0x0000002c29077223 */ /* 0x000fe20000000007 */
[C---:B------:R-:W-:Y:S01]  /*78c0*/  FMUL R8, R38.reuse, R8 ;  /* 0x0000000826087220 */ /* 0x040fe20000400000 */
[C---:B------:R-:W-:Y:S01]  /*78d0*/  FMUL R9, R38.reuse, R9 ;  /* 0x0000000926097220 */ /* 0x040fe20000400000 */
[----:B------:R-:W-:Y:S01]  /*78e0*/  F2FP.F16.F32.PACK_AB R80, R5, R4 ;  /* 0x000000040550723e */ /* 0x000fe200000000ff */
[C---:B------:R-:W-:Y:S01]  /*78f0*/  FMUL R10, R38.reuse, R10 ;  /* 0x0000000a260a7220 */ /* 0x040fe20000400000 */
[----:B------:R-:W-:Y:S01]  /*7900*/  F2FP.F16.F32.PACK_AB R81, R7, R6 ;  /* 0x000000060751723e */ /* 0x000fe200000000ff */
[C---:B------:R-:W-:Y:S01]  /*7910*/  FFMA R8, R41.reuse, R45, R8 ;  /* 0x0000002d29087223 */ /* 0x040fe20000000008 */
[C---:B------:R-:W-:Y:S01]  /*7920*/  FFMA R9, R41.reuse, R46, R9 ;  /* 0x0000002e29097223 */ /* 0x040fe20000000009 */
[----:B------:R-:W-:Y:S01]  /*7930*/  FFMA R10, R41, R47, R10 ;  /* 0x0000002f290a7223 */ /* 0x000fe2000000000a */
[C---:B------:R-:W-:Y:S01]  /*7940*/  FMUL R11, R38.reuse, R11 ;  /* 0x0000000b260b7220 */ /* 0x040fe20000400000 */
[C---:B------:R-:W-:Y:S01]  /*7950*/  FMUL R0, R38.reuse, R12 ;  /* 0x0000000c26007220 */ /* 0x040fe20000400000 */
[C---:B------:R-:W-:Y:S01]  /*7960*/  FMUL R2, R38.reuse, R13 ;  /* 0x0000000d26027220 */ /* 0x040fe20000400000 */
[----:B------:R-:W-:Y:S01]  /*7970*/  F2FP.F16.F32.PACK_AB R82, R9, R8 ;  /* 0x000000080952723e */ /* 0x000fe200000000ff */
[C---:B------:R-:W-:Y:S01]  /*7980*/  FFMA R11, R41.reuse, R48, R11 ;  /* 0x00000030290b7223 */ /* 0x040fe2000000000b */
[C---:B------:R-:W-:Y:S01]  /*7990*/  FFMA R0, R41.reuse, R49, R0 ;  /* 0x0000003129007223 */ /* 0x040fe20000000000 */
[C---:B------:R-:W-:Y:S01]  /*79a0*/  FFMA R2, R41.reuse, R51, R2 ;  /* 0x0000003329027223 */ /* 0x040fe20000000002 */
[C---:B------:R-:W-:Y:S01]  /*79b0*/  FMUL R3, R38.reuse, R14 ;  /* 0x0000000e26037220 */ /* 0x040fe20000400000 */
[C---:B------:R-:W-:Y:S01]  /*79c0*/  FMUL R15, R38.reuse, R15 ;  /* 0x0000000f260f7220 */ /* 0x040fe20000400000 */
[C---:B------:R-:W-:Y:S01]  /*79d0*/  FMUL R12, R38.reuse, R16 ;  /* 0x00000010260c7220 */ /* 0x040fe20000400000 */
[C---:B------:R-:W-:Y:S01]  /*79e0*/  FMUL R13, R38.reuse, R17 ;  /* 0x00000011260d7220 */ /* 0x040fe20000400000 */
[C---:B------:R-:W-:Y:S01]  /*79f0*/  FFMA R3, R41.reuse, R50, R3 ;  /* 0x0000003229037223 */ /* 0x040fe20000000003 */
[C---:B------:R-:W-:Y:S01]  /*7a00*/  FMUL R14, R38.reuse, R18 ;  /* 0x00000012260e7220 */ /* 0x040fe20000400000 */
[----:B------:R-:W-:Y:S01]  /*7a10*/  FFMA R15, R41, R52, R15 ;  /* 0x00000034290f7223 */ /* 0x000fe2000000000f */
[--C-:B------:R-:W-:Y:S02]  /*7a20*/  HADD2.F32 R57, -RZ, R64.reuse.H0_H0 ;  /* 0x20000040ff397230 */ /* 0x100fe40000004100 */
[C---:B------:R-:W-:Y:S01]  /*7a30*/  FMUL R19, R38.reuse, R19 ;  /* 0x0000001326137220 */ /* 0x040fe20000400000 */
[----:B------:R-:W-:Y:S01]  /*7a40*/  F2FP.F16.F32.PACK_AB R83, R11, R10 ;  /* 0x0000000a0b53723e */ /* 0x000fe200000000ff */
[C---:B------:R-:W-:Y:S01]  /*7a50*/  FFMA R12, R41.reuse, R53, R12 ;  /* 0x00000035290c7223 */ /* 0x040fe2000000000c */
[----:B------:R-:W-:Y:S02]  /*7a60*/  HADD2.F32 R58, -RZ, R64.H1_H1 ;  /* 0x30000040ff3a7230 */ /* 0x000fe40000004100 */
[C---:B------:R-:W-:Y:S01]  /*7a70*/  FMUL R16, R38.reuse, R20 ;  /* 0x0000001426107220 */ /* 0x040fe20000400000 */
[C---:B------:R-:W-:Y:S01]  /*7a80*/  FFMA R13, R41.reuse, R54, R13 ;  /* 0x00000036290d7223 */ /* 0x040fe2000000000d */
[----:B------:R1:W-:Y:S01]  /*7a90*/  STS.128 [R97+UR4], R80 ;  /* 0x0000005061007988 */ /* 0x0003e20008000c04 */
[--C-:B------:R-:W-:Y:S02]  /*7aa0*/  HADD2.F32 R59, -RZ, R65.reuse.H0_H0 ;  /* 0x20000041ff3b7230 */ /* 0x100fe40000004100 */
[C---:B------:R-:W-:Y:S01]  /*7ab0*/  FMUL R17, R38.reuse, R21 ;  /* 0x0000001526117220 */ /* 0x040fe20000400000 */
[C---:B------:R-:W-:Y:S01]  /*7ac0*/  FFMA R14, R41.reuse, R55, R14 ;  /* 0x00000037290e7223 */ /* 0x040fe2000000000e */
[----:B------:R-:W-:Y:S02]  /*7ad0*/  HADD2.F32 R60, -RZ, R65.H1_H1 ;  /* 0x30000041ff3c7230 */ /* 0x000fe40000004100 */
[C---:B------:R-:W-:Y:S01]  /*7ae0*/  FMUL R18, R38.reuse, R22 ;  /* 0x0000001626127220 */ /* 0x040fe20000400000 */
[C---:B------:R-:W-:Y:S01]  /*7af0*/  FFMA R19, R41.reuse, R56, R19 ;  /* 0x0000003829137223 */ /* 0x040fe20000000013 */
        /* <DEDUP_REMOVED lines=13> */
[----:B------:R-:W-:Y:S01]  /*7bd0*/  FMUL R27, R38, R27 ;  /* 0x0000001b261b7220 */ /* 0x000fe20000400000 */
[----:B------:R-:W-:Y:S01]  /*7be0*/  F2FP.F16.F32.PACK_AB R104, R2, R0 ;  /* 0x000000000268723e */ /* 0x000fe200000000ff */
[----:B------:R-:W-:Y:S01]  /*7bf0*/  FFMA R20, R41, R61, R20 ;  /* 0x0000003d29147223 */ /* 0x000fe20000000014 */
[----:B------:R-:W-:Y:S01]  /*7c00*/  F2FP.F16.F32.PACK_AB R105, R15, R3 ;  /* 0x000000030f69723e */ /* 0x000fe200000000ff */
[----:B------:R-:W-:Y:S01]  /*7c10*/  HADD2.F32 R66, -RZ, R72.H1_H1 ;  /* 0x30000048ff427230 */ /* 0x000fe20000004100 */
[----:B------:R-:W-:Y:S01]  /*7c20*/  F2FP.F16.F32.PACK_AB R106, R13, R12 ;  /* 0x0000000c0d6a723e */ /* 0x000fe200000000ff */
[C---:B------:R-:W-:Y:S01]  /*7c30*/  FMUL R24, R38.reuse, R28 ;  /* 0x0000001c26187220 */ /* 0x040fe20000400000 */
[----:B------:R-:W-:Y:S01]  /*7c40*/  F2FP.F16.F32.PACK_AB R107, R19, R14 ;  /* 0x0000000e136b723e */ /* 0x000fe200000000ff */
[C---:B------:R-:W-:Y:S01]  /*7c50*/  FFMA R21, R41.reuse, R62, R21 ;  /* 0x0000003e29157223 */ /* 0x040fe20000000015 */
[--C-:B------:R-:W-:Y:S02]  /*7c60*/  HADD2.F32 R67, -RZ, R73.reuse.H0_H0 ;  /* 0x20000049ff437230 */ /* 0x100fe40000004100 */
[C---:B------:R-:W-:Y:S01]  /*7c70*/  FMUL R25, R38.reuse, R29 ;  /* 0x0000001d26197220 */ /* 0x040fe20000400000 */
[C---:B------:R-:W-:Y:S01]  /*7c80*/  FFMA R22, R41.reuse, R63, R22 ;  /* 0x0000003f29167223 */ /* 0x040fe20000000016 */
[----:B------:R1:W-:Y:S01]  /*7c90*/  STS.128 [R103+0x10], R104 ;  /* 0x0000106867007388 */ /* 0x0003e20000000c00 */
        /* <DEDUP_REMOVED lines=35> */
[----:B--2---:R-:W2:Y:S02]  /*7ed0*/  FENCE.VIEW.ASYNC.S ;  /* 0x00000000000073c6 */ /* 0x004ea40000000000 */
[----:B--2---:R-:W-:Y:S06]  /*7ee0*/  BAR.SYNC.DEFER_BLOCKING 0x1, 0x80 ;  /* 0x0042000000007b1d */ /* 0x004fec0000010000 */
[----:B------:R-:W-:Y:S05]  /*7ef0*/  @P0 BRA `(.L_x_125) ;  /* 0x0000000000240947 */ /* 0x000fea0003800000 */
[----:B------:R-:W2:Y:S01]  /*7f00*/  LDCU.64 UR10, c[0x0][0x348] ;  /* 0x00006900ff0a77ac */ /* 0x000ea20008000a00 */
[----:B------:R-:W-:Y:S02]  /*7f10*/  UIADD3 UR9, UPT, UPT, UR49, 0x20, URZ ;  /* 0x0000002031097890 */ /* 0x000fe4000fffe0ff */
[----:B------:R-:W-:Y:S02]  /*7f20*/  UIADD3 UR8, UPT, UPT, UR47, 0x200, UR4 ;  /* 0x000002002f087890 */ /* 0x000fe4000fffe004 */
[----:B--2---:R-:W-:Y:S03]  /*7f30*/  UIADD3 UR6, UP0, UPT, UR10, 0x680, URZ ;  /* 0x000006800a067890 */ /* 0x004fe6000ff1e0ff */
[----:B------:R-:W-:Y:S01]  /*7f40*/  UMOV UR10, UR50 ;  /* 0x00000032000a7c82 */ /* 0x000fe20008000000 */
[----:B------:R-:W-:Y:S03]  /*7f50*/  UIADD3.X UR7, UPT, UPT, URZ, UR11, URZ, UP0, !UPT ;  /* 0x0000000bff077290 */ /* 0x000fe600087fe4ff */
[----:B------:R-:W-:Y:S06]  /*7f60*/  UMOV UR11, UR36 ;  /* 0x00000024000b7c82 */ /* 0x000fec0008000000 */
[----:B------:R2:W-:Y:S02]  /*7f70*/  UTMASTG.3D [UR8], [UR6] ;  /* 0x00000008060073b5 */ /* 0x0005e40008010000 */
[----:B--2---:R0:W-:Y:S02]  /*7f80*/  UTMACMDFLUSH ;  /* 0x00000000000079b7 */ /* 0x0041e40000000000 */
.L_x_125:
[----:B------:R-:W-:Y:S05]  /*7f90*/  BSYNC.RECONVERGENT B0 ;  /* 0x0000000000007941 */ /* 0x000fea0003800200 */
.L_x_124:
[----:B------:R-:W-:Y:S01]  /*7fa0*/  UIADD3 UR4, UPT, UPT, UR45, 0x1, URZ ;  /* 0x000000012d047890 */ /* 0x000fe2000fffe0ff */
[----:B------:R-:W-:Y:S03]  /*7fb0*/  BSSY.RECONVERGENT B0, `(.L_x_126) ;  /* 0x0000008000007945 */ /* 0x000fe60003800200 */
[----:B------:R-:W-:Y:S04]  /*7fc0*/  UISETP.NE.AND UP0, UPT, UR4, 0x3, UPT ;  /* 0x000000030400788c */ /* 0x000fe8000bf05270 */
[----:B------:R-:W-:Y:S02]  /*7fd0*/  UISETP.EQ.XOR UP1, UPT, UR44, 0x3, !UP0 ;  /* 0x000000032c00788c */ /* 0x000fe4000c722a70 */
[----:B------:R-:W-:Y:S02]  /*7fe0*/  USEL UR46, UR4, URZ, UP0 ;  /* 0x000000ff042e7287 */ /* 0x000fe40008000000 */
[----:B------:R-:W-:Y:S04]  /*7ff0*/  USEL UR5, URZ, 0x1, !UP1 ;  /* 0x00000001ff057887 */ /* 0x000fe8000c800000 */
[----:B------:R-:W-:Y:S01]  /*8000*/  ULOP3.LUT UR54, UR54, UR5, URZ, 0x3c, !UPT ;  /* 0x0000000536367292 */ /* 0x000fe2000f8e3cff */
[----:B------:R-:W-:Y:S11]  /*8010*/  @P0 BRA `(.L_x_127) ;  /* 0x0000000000040947 */ /* 0x000ff60003800000 */
[----:B------:R-:W-:Y:S04]  /*8020*/  DEPBAR.LE SB0, 0x1 ;  /* 0x000080400000791a */ /* 0x000fe80000000000 */
.L_x_127:
[----:B------:R-:W-:Y:S05]  /*8030*/  BSYNC.RECONVERGENT B0 ;  /* 0x0000000000007941 */ /* 0x000fea0003800200 */
.L_x_126:
[----:B------:R-:W-:Y:S01]  /*8040*/  BAR.SYNC.DEFER_BLOCKING 0x1, 0x80 ;  /* 0x0042000000007b1d */ /* 0x000fe20000010000 */
[----:B------:R-:W-:Y:S01]  /*8050*/  UISETP.NE.AND UP0, UPT, UR53, -0x2, UPT ;  /* 0xfffffffe3500788c */ /* 0x000fe2000bf05270 */
[----:B------:R-:W-:Y:S08]  /*8060*/  IADD3 R0, PT, PT, R36, 0x1, RZ ;  /* 0x0000000124007810 */ /* 0x000ff00007ffe0ff */
[----:B------:R-:W-:Y:S05]  /*8070*/  BRA.U !UP0, `(.L_x_128) ;  /* 0x0000000108287547 */ /* 0x000fea000b800000 */
[----:B------:R-:W2:Y:S01]  /*8080*/  S2R R2, SR_CgaCtaId ;  /* 0x0000000000027919 */ /* 0x000ea20000008800 */
[----:B------:R-:W-:Y:S01]  /*8090*/  ISETP.NE.AND P0, PT, R102, RZ, PT ;  /* 0x000000ff6600720c */ /* 0x000fe20003f05270 */
[----:B------:R-:W-:Y:S01]  /*80a0*/  IMAD.U32 R3, RZ, RZ, UR52 ;  /* 0x00000034ff037e24 */ /* 0x000fe2000f8e00ff */
[----:B------:R-:W-:Y:S04]  /*80b0*/  UIADD3 UR4, UPT, UPT, UR52, 0x1, URZ ;  /* 0x0000000134047890 */ /* 0x000fe8000fffe0ff */
[----:B------:R-:W-:Y:S04]  /*80c0*/  UISETP.NE.AND UP0, UPT, UR4, 0x3, UPT ;  /* 0x000000030400788c */ /* 0x000fe8000bf05270 */
[----:B------:R-:W-:Y:S03]  /*80d0*/  USEL UR52, UR4, URZ, UP0 ;  /* 0x000000ff04347287 */ /* 0x000fe60008000000 */
[----:B------:R-:W-:Y:S05]  /*80e0*/  @P0 LEA R3, R3, UR47, 0x3 ;  /* 0x0000002f03030c11 */ /* 0x000fea000f8e18ff */
[----:B------:R-:W-:Y:S05]  /*80f0*/  @P0 VIADD R3, R3, 0x68 ;  /* 0x0000006803030836 */ /* 0x000fea0000000000 */
[----:B--2---:R-:W-:Y:S04]  /*8100*/  @P0 PRMT R2, R2, 0x654, R3 ;  /* 0x0000065402020816 */ /* 0x004fe80000000003 */
[----:B------:R2:W-:Y:S03]  /*8110*/  @P0 SYNCS.ARRIVE.TRANS64.RED.A1T0 RZ, [R2+URZ], RZ ;  /* 0x000000ff02ff09a7 */ /* 0x0005e600081004ff */
.L_x_128:
[----:B------:R-:W-:Y:S01]  /*8120*/  R2UR UR6, R101 ;  /* 0x00000000650672ca */ /* 0x000fe200000e0000 */
[----:B------:R-:W-:Y:S01]  /*8130*/  UIADD3 UR53, UPT, UPT, UR53, 0x2, URZ ;  /* 0x0000000235357890 */ /* 0x000fe2000fffe0ff */
[----:B------:R-:W-:Y:S01]  /*8140*/  R2UR UR5, R86 ;  /* 0x00000000560572ca */ /* 0x000fe200000e0000 */
[----:B------:R-:W-:Y:S01]  /*8150*/  UMOV UR36, UR63 ;  /* 0x0000003f00247c82 */ /* 0x000fe20008000000 */
[----:B------:R-:W-:Y:S02]  /*8160*/  R2UR UR4, R87 ;  /* 0x00000000570472ca */ /* 0x000fe400000e0000 */
[----:B------:R-:W-:Y:S02]  /*8170*/  ISETP.NE.AND P0, PT, R91, 0x2, PT ;  /* 0x000000025b00780c */ /* 0x000fe40003f05270 */
[----:B------:R-:W-:Y:S02]  /*8180*/  ISETP.NE.AND P1, PT, R0, 0x4, PT ;  /* 0x000000040000780c */ /* 0x000fe40003f25270 */
[----:B------:R-:W-:Y:S02]  /*8190*/  SEL R3, RZ, 0x1, P0 ;  /* 0x00000001ff037807 */ /* 0x000fe40000000000 */
[----:B--2---:R-:W-:Y:S01]  /*81a0*/  SEL R2, RZ, 0x1, P1 ;  /* 0x00000001ff027807 */ /* 0x004fe20000800000 */
[----:B------:R-:W-:Y:S01]  /*81b0*/  UISETP.NE.AND UP0, UPT, UR6, URZ, UPT ;  /* 0x000000ff0600728c */ /* 0x000fe2000bf05270 */
[----:B------:R-:W-:Y:S01]  /*81c0*/  LOP3.LUT R94, R94, R3, RZ, 0x3c, !PT ;  /* 0x000000035e5e7212 */ /* 0x000fe200078e3cff */
[----:B------:R-:W-:Y:S01]  /*81d0*/  UIADD3 UR32, UPT, UPT, UR37, UR5, URZ ;  /* 0x0000000525207290 */ /* 0x000fe2000fffe0ff */
[----:B------:R-:W-:Y:S01]  /*81e0*/  LOP3.LUT R95, R95, R2, RZ, 0x3c, !PT ;  /* 0x000000025f5f7212 */ /* 0x000fe200078e3cff */
[----:B------:R-:W-:Y:S01]  /*81f0*/  UIADD3 UR25, UPT, UPT, UR38, UR4, URZ ;  /* 0x0000000426197290 */ /* 0x000fe2000fffe0ff */
[----:B------:R-:W-:Y:S02]  /*8200*/  SEL R91, R91, RZ, P0 ;  /* 0x000000ff5b5b7207 */ /* 0x000fe40000000000 */
[----:B------:R-:W-:Y:S02]  /*8210*/  SEL R36, R0, RZ, P1 ;  /* 0x000000ff00247207 */ /* 0x000fe40000800000 */
[----:B------:R-:W-:Y:S07]  /*8220*/  BRA.U UP0, `(.L_x_129) ;  /* 0xffffffd500887547 */ /* 0x000fee000b83ffff */
[----:B------:R-:W-:-:S13]  /*8230*/  R2UR UR4, R88 ;  /* 0x00000000580472ca */ /* 0x000fda00000e0000 */
[----:B------:R-:W-:-:S09]  /*8240*/  UISETP.NE.AND UP0, UPT, UR4, URZ, UPT ;  /* 0x000000ff0400728c */ /* 0x000fd2000bf05270 */
[----:B------:R-:W-:Y:S05]  /*8250*/  BRA.U !UP0, `(.L_x_130) ;  /* 0x0000000108487547 */ /* 0x000fea000b800000 */
[----:B------:R-:W2:Y:S02]  /*8260*/  LDCU.64 UR4, c[0x0][0x890] ;  /* 0x00011200ff0477ac */ /* 0x000ea40008000a00 */
[----:B--2---:R-:W-:-:S04]  /*8270*/  UISETP.NE.U32.AND UP0, UPT, UR4, URZ, UPT ;  /* 0x000000ff0400728c */ /* 0x004fc8000bf05070 */
[----:B------:R-:W-:-:S09]  /*8280*/  UISETP.NE.AND.EX UP0, UPT, UR5, URZ, UPT, UP0 ;  /* 0x000000ff0500728c */ /* 0x000fd2000bf05300 */
[----:B------:R-:W-:Y:S05]  /*8290*/  BRA.U UP0, `(.L_x_131) ;  /* 0x00000001000c7547 */ /* 0x000fea000b800000 */
[----:B------:R-:W-:-:S13]  /*82a0*/  FSETP.NEU.AND P0, PT, R41, RZ, PT ;  /* 0x000000ff2900720b */ /* 0x000fda0003f0d000 */
[----:B------:R-:W-:Y:S05]  /*82b0*/  @!P0 EXIT ;  /* 0x000000000000894d */ /* 0x000fea0003800000 */
[----:B------:R-:W-:Y:S05]  /*82c0*/  BRA `(.L_x_130) ;  /* 0x00000000002c7947 */ /* 0x000fea0003800000 */
.L_x_131:
[----:B------:R-:W-:Y:S01]  /*82d0*/  ISETP.NE.AND P0, PT, R90, RZ, PT ;  /* 0x000000ff5a00720c */ /* 0x000fe20003f05270 */
[----:B------:R-:W-:-:S12]  /*82e0*/  BSSY.RECONVERGENT B0, `(.L_x_130) ;  /* 0x0000009000007945 */ /* 0x000fd80003800200 */
[----:B------:R-:W-:Y:S05]  /*82f0*/  @P0 BRA `(.L_x_132) ;  /* 0x0000000000140947 */ /* 0x000fea0003800000 */
[----:B------:R-:W2:Y:S02]  /*8300*/  LDCU.64 UR4, c[0x0][0x888] ;  /* 0x00011100ff0477ac */ /* 0x000ea40008000a00 */
[----:B--2---:R-:W-:-:S04]  /*8310*/  ISETP.NE.U32.AND P0, PT, RZ, UR4, PT ;  /* 0x00000004ff007c0c */ /* 0x004fc8000bf05070 */
[----:B------:R-:W-:-:S13]  /*8320*/  ISETP.NE.AND.EX P0, PT, RZ, UR5, PT, P0 ;  /* 0x00000005ff007c0c */ /* 0x000fda000bf05300 */
[----:B------:R-:W-:Y:S05]  /*8330*/  @!P0 EXIT ;  /* 0x000000000000894d */ /* 0x000fea0003800000 */
[----:B------:R-:W-:Y:S05]  /*8340*/  BRA `(.L_x_133) ;  /* 0x0000000000087947 */ /* 0x000fea0003800000 */
.L_x_132:
[----:B------:R-:W-:-:S13]  /*8350*/  FSETP.NEU.AND P0, PT, R41, RZ, PT ;  /* 0x000000ff2900720b */ /* 0x000fda0003f0d000 */
[----:B------:R-:W-:Y:S05]  /*8360*/  @!P0 EXIT ;  /* 0x000000000000894d */ /* 0x000fea0003800000 */
.L_x_133:
[----:B------:R-:W-:Y:S05]  /*8370*/  BSYNC.RECONVERGENT B0 ;  /* 0x0000000000007941 */ /* 0x000fea0003800200 */
.L_x_130:
[----:B------:R-:W2:Y:S01]  /*8380*/  S2UR UR5, SR_CgaCtaId ;  /* 0x00000000000579c3 */ /* 0x000ea20000008800 */
[----:B------:R-:W-:Y:S01]  /*8390*/  ULEA UR4, UR52, UR47, 0x3 ;  /* 0x0000002f34047291 */ /* 0x000fe2000f8e18ff */
[----:B------:R-:W-:-:S04]  /*83a0*/  DEPBAR.LE SB0, 0x0 ;  /* 0x000080000000791a */ /* 0x000fc80000000000 */
[----:B------:R-:W-:-:S04]  /*83b0*/  UIADD3 UR4, UPT, UPT, UR4, 0x68, URZ ;  /* 0x0000006804047890 */ /* 0x000fc8000fffe0ff */
[----:B--2---:R-:W-:-:S09]  /*83c0*/  UPRMT UR4, UR5, 0x654, UR4 ;  /* 0x0000065405047896 */ /* 0x004fd20008000004 */
[----:B------:R-:W-:Y:S01]  /*83d0*/  SYNCS.ARRIVE.TRANS64.RED.A1T0 RZ, [UR4], RZ ;  /* 0x000000ffffff79a7 */ /* 0x000fe20008100404 */
[----:B------:R-:W-:Y:S05]  /*83e0*/  EXIT ;  /* 0x000000000000794d */ /* 0x000fea0003800000 */
.L_x_24:
[----:B-1----:R1:W2:Y:S02]  /*83f0*/  SYNCS.PHASECHK.TRANS64.TRYWAIT P0, [R0+URZ+0x100], R3 ;  /* 0x00010003000075a7 */ /* 0x0022a400080011ff */
[----:B--2---:R-:W-:Y:S05]  /*8400*/  @!P0 NANOSLEEP.SYNCS 0x989680 ;  /* 0x009896800000895d */ /* 0x004fea0003900000 */
[----:B------:R-:W2:Y:S02]  /*8410*/  @!P0 SYNCS.PHASECHK.TRANS64 P0, [R0+URZ+0x100], R3 ;  /* 0x00010003000085a7 */ /* 0x000ea400080010ff */
[----:B--2---:R-:W-:Y:S05]  /*8420*/  @!P0 BRA `(.L_x_24) ;  /* 0xfffffffc00f08947 */ /* 0x004fea000383ffff */
[----:B------:R-:W-:Y:S05]  /*8430*/  BRA `(.L_x_134) ;  /* 0xffffff9400b07947 */ /* 0x000fea000383ffff */
.L_x_27:
[----:B-1----:R-:W-:-:S07]  /*8440*/  MOV R0, UR33 ;  /* 0x0000002100007c02 */ /* 0x002fce0008000f00 */
.L_x_135:
[----:B-1----:R1:W2:Y:S02]  /*8450*/  SYNCS.PHASECHK.TRANS64.TRYWAIT P0, [R0+URZ+0x28], R3 ;  /* 0x00002803000075a7 */ /* 0x0022a400080011ff */
[----:B--2---:R-:W-:Y:S05]  /*8460*/  @!P0 NANOSLEEP.SYNCS 0x989680 ;  /* 0x009896800000895d */ /* 0x004fea0003900000 */
[----:B------:R-:W2:Y:S02]  /*8470*/  @!P0 SYNCS.PHASECHK.TRANS64 P0, [R0+URZ+0x28], R3 ;  /* 0x00002803000085a7 */ /* 0x000ea400080010ff */
[----:B--2---:R-:W-:Y:S05]  /*8480*/  @!P0 BRA `(.L_x_135) ;  /* 0xfffffffc00f08947 */ /* 0x004fea000383ffff */
[----:B------:R-:W-:Y:S05]  /*8490*/  BRA `(.L_x_26) ;  /* 0xffffff9800007947 */ /* 0x000fea000383ffff */
.L_x_34:
[----:B-1----:R-:W-:-:S07]  /*84a0*/  MOV R0, UR17 ;  /* 0x0000001100007c02 */ /* 0x002fce0008000f00 */
.L_x_136:
[----:B-1----:R1:W2:Y:S02]  /*84b0*/  SYNCS.PHASECHK.TRANS64.TRYWAIT P0, [R0+URZ+0x28], R3 ;  /* 0x00002803000075a7 */ /* 0x0022a400080011ff */
[----:B--2---:R-:W-:Y:S05]  /*84c0*/  @!P0 NANOSLEEP.SYNCS 0x989680 ;  /* 0x009896800000895d */ /* 0x004fea0003900000 */
[----:B------:R-:W2:Y:S02]  /*84d0*/  @!P0 SYNCS.PHASECHK.TRANS64 P0, [R0+URZ+0x28], R3 ;  /* 0x00002803000085a7 */ /* 0x000ea400080010ff */
[----:B--2---:R-:W-:Y:S05]  /*84e0*/  @!P0 BRA `(.L_x_136) ;  /* 0xfffffffc00f08947 */ /* 0x004fea000383ffff */
[----:B------:R-:W-:Y:S05]  /*84f0*/  BRA `(.L_x_33) ;  /* 0xffffff9800c47947 */ /* 0x000fea000383ffff */
.L_x_39:
[----:B-1----:R1:W2:Y:S02]  /*8500*/  SYNCS.PHASECHK.TRANS64.TRYWAIT P0, [R3+URZ+0x90], R0 ;  /* 0x00009000030075a7 */ /* 0x0022a400080011ff */
[----:B--2---:R-:W-:Y:S05]  /*8510*/  @!P0 NANOSLEEP.SYNCS 0x989680 ;  /* 0x009896800000895d */ /* 0x004fea0003900000 */
[----:B------:R-:W2:Y:S02]  /*8520*/  @!P0 SYNCS.PHASECHK.TRANS64 P0, [R3+URZ+0x90], R0 ;  /* 0x00009000030085a7 */ /* 0x000ea400080010ff */
[----:B--2---:R-:W-:Y:S05]  /*8530*/  @!P0 BRA `(.L_x_39) ;  /* 0xfffffffc00f08947 */ /* 0x004fea000383ffff */
[----:B------:R-:W-:Y:S05]  /*8540*/  BRA `(.L_x_137) ;  /* 0xffffff9c00687947 */ /* 0x000fea000383ffff */
.L_x_43:
[----:B-1----:R-:W-:-:S07]  /*8550*/  MOV R0, UR4 ;  /* 0x0000000400007c02 */ /* 0x002fce0008000f00 */
.L_x_138:
[----:B-1----:R1:W2:Y:S02]  /*8560*/  SYNCS.PHASECHK.TRANS64.TRYWAIT P0, [R0+URZ], R3 ;  /* 0x00000003000075a7 */ /* 0x0022a400080011ff */
[----:B--2---:R-:W-:Y:S05]  /*8570*/  @!P0 NANOSLEEP.SYNCS 0x989680 ;  /* 0x009896800000895d */ /* 0x004fea0003900000 */
[----:B------:R-:W2:Y:S02]  /*8580*/  @!P0 SYNCS.PHASECHK.TRANS64 P0, [R0+URZ], R3 ;  /* 0x00000003000085a7 */ /* 0x000ea400080010ff */
[----:B--2---:R-:W-:Y:S05]  /*8590*/  @!P0 BRA `(.L_x_138) ;  /* 0xfffffffc00f08947 */ /* 0x004fea000383ffff */
[----:B------:R-:W-:Y:S05]  /*85a0*/  BRA `(.L_x_139) ;  /* 0xffffffa400147947 */ /* 0x000fea000383ffff */
.L_x_44:
[----:B------:R-:W-:-:S07]  /*85b0*/  MOV R0, UR5 ;  /* 0x0000000500007c02 */ /* 0x000fce0008000f00 */
.L_x_140:
[----:B-1----:R1:W2:Y:S02]  /*85c0*/  SYNCS.PHASECHK.TRANS64.TRYWAIT P0, [R0+URZ], R3 ;  /* 0x00000003000075a7 */ /* 0x0022a400080011ff */
[----:B--2---:R-:W-:Y:S05]  /*85d0*/  @!P0 NANOSLEEP.SYNCS 0x989680 ;  /* 0x009896800000895d */ /* 0x004fea0003900000 */
[----:B------:R-:W2:Y:S02]  /*85e0*/  @!P0 SYNCS.PHASECHK.TRANS64 P0, [R0+URZ], R3 ;  /* 0x00000003000085a7 */ /* 0x000ea400080010ff */
[----:B--2---:R-:W-:Y:S05]  /*85f0*/  @!P0 BRA `(.L_x_140) ;  /* 0xfffffffc00f08947 */ /* 0x004fea000383ffff */
[----:B------:R-:W-:Y:S05]  /*8600*/  BRA `(.L_x_141) ;  /* 0xffffffa400207947 */ /* 0x000fea000383ffff */
.L_x_45:
[----:B------:R-:W-:-:S07]  /*8610*/  MOV R0, UR5 ;  /* 0x0000000500007c02 */ /* 0x000fce0008000f00 */
.L_x_142:
[----:B-1----:R1:W2:Y:S02]  /*8620*/  SYNCS.PHASECHK.TRANS64.TRYWAIT P0, [R0+URZ], R3 ;  /* 0x00000003000075a7 */ /* 0x0022a400080011ff */
[----:B--2---:R-:W-:Y:S05]  /*8630*/  @!P0 NANOSLEEP.SYNCS 0x989680 ;  /* 0x009896800000895d */ /* 0x004fea0003900000 */
[----:B------:R-:W2:Y:S02]  /*8640*/  @!P0 SYNCS.PHASECHK.TRANS64 P0, [R0+URZ], R3 ;  /* 0x00000003000085a7 */ /* 0x000ea400080010ff */
[----:B--2---:R-:W-:Y:S05]  /*8650*/  @!P0 BRA `(.L_x_142) ;  /* 0xfffffffc00f08947 */ /* 0x004fea000383ffff */
[----:B------:R-:W-:Y:S05]  /*8660*/  BRA `(.L_x_143) ;  /* 0xffffffa4002c7947 */ /* 0x000fea000383ffff */
.L_x_46:
[----:B------:R-:W-:-:S07]  /*8670*/  MOV R0, UR5 ;  /* 0x0000000500007c02 */ /* 0x000fce0008000f00 */
.L_x_144:
[----:B-1----:R1:W2:Y:S02]  /*8680*/  SYNCS.PHASECHK.TRANS64.TRYWAIT P0, [R0+URZ], R3 ;  /* 0x00000003000075a7 */ /* 0x0022a400080011ff */
[----:B--2---:R-:W-:Y:S05]  /*8690*/  @!P0 NANOSLEEP.SYNCS 0x989680 ;  /* 0x009896800000895d */ /* 0x004fea0003900000 */
[----:B------:R-:W2:Y:S02]  /*86a0*/  @!P0 SYNCS.PHASECHK.TRANS64 P0, [R0+URZ], R3 ;  /* 0x00000003000085a7 */ /* 0x000ea400080010ff */
[----:B--2---:R-:W-:Y:S05]  /*86b0*/  @!P0 BRA `(.L_x_144) ;  /* 0xfffffffc00f08947 */ /* 0x004fea000383ffff */
[----:B------:R-:W-:Y:S05]  /*86c0*/  BRA `(.L_x_145) ;  /* 0xffffffa400387947 */ /* 0x000fea000383ffff */
.L_x_49:
[----:B-1----:R1:W2:Y:S02]  /*86d0*/  SYNCS.PHASECHK.TRANS64.TRYWAIT P0, [R0+URZ+0xf0], R5 ;  /* 0x0000f005000075a7 */ /* 0x0022a400080011ff */
[----:B--2---:R-:W-:Y:S05]  /*86e0*/  @!P0 NANOSLEEP.SYNCS 0x989680 ;  /* 0x009896800000895d */ /* 0x004fea0003900000 */
[----:B------:R-:W2:Y:S02]  /*86f0*/  @!P0 SYNCS.PHASECHK.TRANS64 P0, [R0+URZ+0xf0], R5 ;  /* 0x0000f005000085a7 */ /* 0x000ea400080010ff */
[----:B--2---:R-:W-:Y:S05]  /*8700*/  @!P0 BRA `(.L_x_49) ;  /* 0xfffffffc00f08947 */ /* 0x004fea000383ffff */
[----:B------:R-:W-:Y:S05]  /*8710*/  BRA `(.L_x_146) ;  /* 0xffffffa4009c7947 */ /* 0x000fea000383ffff */
.L_x_50:
[----:B------:R-:W-:-:S07]  /*8720*/  MOV R0, UR4 ;  /* 0x0000000400007c02 */ /* 0x000fce0008000f00 */
.L_x_147:
[----:B-1----:R1:W2:Y:S02]  /*8730*/  SYNCS.PHASECHK.TRANS64.TRYWAIT P0, [R0+URZ+0xa0], R7 ;  /* 0x0000a007000075a7 */ /* 0x0022a400080011ff */
[----:B--2---:R-:W-:Y:S05]  /*8740*/  @!P0 NANOSLEEP.SYNCS 0x989680 ;  /* 0x009896800000895d */ /* 0x004fea0003900000 */
[----:B------:R-:W2:Y:S02]  /*8750*/  @!P0 SYNCS.PHASECHK.TRANS64 P0, [R0+URZ+0xa0], R7 ;  /* 0x0000a007000085a7 */ /* 0x000ea400080010ff */
[----:B--2---:R-:W-:Y:S05]  /*8760*/  @!P0 BRA `(.L_x_147) ;  /* 0xfffffffc00f08947 */ /* 0x004fea000383ffff */
[----:B------:R-:W-:Y:S05]  /*8770*/  BRA `(.L_x_148) ;  /* 0xffffffa400ac7947 */ /* 0x000fea000383ffff */
.L_x_51:
[----:B-1----:R1:W2:Y:S02]  /*8780*/  SYNCS.PHASECHK.TRANS64.TRYWAIT P1, [R0+URZ+0x90], R5 ;  /* 0x00009005000075a7 */ /* 0x0022a400080211ff */
[----:B--2---:R-:W-:Y:S05]  /*8790*/  @!P1 NANOSLEEP.SYNCS 0x989680 ;  /* 0x009896800000995d */ /* 0x004fea0003900000 */
[----:B------:R-:W2:Y:S02]  /*87a0*/  @!P1 SYNCS.PHASECHK.TRANS64 P1, [R0+URZ+0x90], R5 ;  /* 0x00009005000095a7 */ /* 0x000ea400080210ff */
[----:B--2---:R-:W-:Y:S05]  /*87b0*/  @!P1 BRA `(.L_x_51) ;  /* 0xfffffffc00f09947 */ /* 0x004fea000383ffff */
[----:B------:R-:W-:Y:S05]  /*87c0*/  BRA `(.L_x_149) ;  /* 0xffffffa400dc7947 */ /* 0x000fea000383ffff */
.L_x_54:
[----:B------:R-:W-:-:S07]  /*87d0*/  MOV R0, UR4 ;  /* 0x0000000400007c02 */ /* 0x000fce0008000f00 */
.L_x_150:
[----:B-1----:R1:W2:Y:S02]  /*87e0*/  SYNCS.PHASECHK.TRANS64.TRYWAIT P0, [R0+URZ+0xa0], R3 ;  /* 0x0000a003000075a7 */ /* 0x0022a400080011ff */
[----:B--2---:R-:W-:Y:S05]  /*87f0*/  @!P0 NANOSLEEP.SYNCS 0x989680 ;  /* 0x009896800000895d */ /* 0x004fea0003900000 */
[----:B------:R-:W2:Y:S02]  /*8800*/  @!P0 SYNCS.PHASECHK.TRANS64 P0, [R0+URZ+0xa0], R3 ;  /* 0x0000a003000085a7 */ /* 0x000ea400080010ff */
[----:B--2---:R-:W-:Y:S05]  /*8810*/  @!P0 BRA `(.L_x_150) ;  /* 0xfffffffc00f08947 */ /* 0x004fea000383ffff */
[----:B------:R-:W-:Y:S05]  /*8820*/  BRA `(.L_x_53) ;  /* 0xffffffa800307947 */ /* 0x000fea000383ffff */
.L_x_63:
[----:B-1----:R-:W-:-:S04]  /*8830*/  MOV R5, UR5 ;  /* 0x0000000500057c02 */ /* 0x002fc80008000f00 */
[----:B------:R1:W2:Y:S03]  /*8840*/  SYNCS.PHASECHK.TRANS64.TRYWAIT P0, [R5+URZ+0x8], R6 ;  /* 0x00000806050075a7 */ /* 0x0002a600080011ff */
[----:B--2---:R-:W-:Y:S05]  /*8850*/  @!P0 NANOSLEEP.SYNCS 0x989680 ;  /* 0x009896800000895d */ /* 0x004fea0003900000 */
[----:B------:R-:W2:Y:S02]  /*8860*/  @!P0 SYNCS.PHASECHK.TRANS64 P0, [R5+URZ+0x8], R6 ;  /* 0x00000806050085a7 */ /* 0x000ea400080010ff */
[----:B--2---:R-:W-:Y:S05]  /*8870*/  @!P0 BRA `(.L_x_63) ;  /* 0xfffffffc00ec8947 */ /* 0x004fea000383ffff */
[----:B------:R-:W-:Y:S05]  /*8880*/  BRA `(.L_x_62) ;  /* 0xffffffa800e87947 */ /* 0x000fea000383ffff */
.L_x_65:
[----:B------:R-:W-:Y:S01]  /*8890*/  BSSY B0, `(.L_x_151) ;  /* 0x0000006000007945 */ /* 0x000fe20003800000 */
[----:B------:R-:W-:-:S07]  /*88a0*/  MOV R15, 0xffffffff ;  /* 0xffffffff000f7802 */ /* 0x000fce0000000f00 */
[----:B-1---5:R-:W-:Y:S05]  /*88b0*/  WARPSYNC.COLLECTIVE R15, `(.L_x_152) ;  /* 0x000000000f0c7348 */ /* 0x022fea0003c00000 */
[----:B------:R-:W-:Y:S02]  /*88c0*/  ELECT P6, UR79, PT ;  /* 0x00000000004f782f */ /* 0x000fe400038c0000 */
[----:B------:R-:W-:Y:S01]  /*88d0*/  MOV R14, UR79 ;  /* 0x0000004f000e7c02 */ /* 0x000fe20008000f00 */
[----:B-1---5:R-:W-:Y:S10]  /*88e0*/  ENDCOLLECTIVE ;  /* 0x000000000000791b */ /* 0x022ff40003800000 */
.L_x_152:
[----:B------:R-:W-:Y:S05]  /*88f0*/  BSYNC B0 ;  /* 0x0000000000007941 */ /* 0x000fea0003800000 */
.L_x_151:
[----:B------:R-:W-:Y:S01]  /*8900*/  PLOP3.LUT P0, PT, P6, PT, PT, 0x80, 0x8 ;  /* 0x000000000008781c */ /* 0x000fe2000370f070 */
[----:B------:R-:W-:-:S12]  /*8910*/  BRA `(.L_x_153) ;  /* 0xffffffac00147947 */ /* 0x000fd8000383ffff */
.L_x_67:
[----:B-1----:R-:W-:-:S04]  /*8920*/  MOV R3, UR5 ;  /* 0x0000000500037c02 */ /* 0x002fc80008000f00 */
[----:B------:R1:W2:Y:S03]  /*8930*/  SYNCS.PHASECHK.TRANS64.TRYWAIT P0, [R3+URZ+0x8], R4 ;  /* 0x00000804030075a7 */ /* 0x0002a600080011ff */
[----:B--2---:R-:W-:Y:S05]  /*8940*/  @!P0 NANOSLEEP.SYNCS 0x989680 ;  /* 0x009896800000895d */ /* 0x004fea0003900000 */
[----:B------:R-:W2:Y:S02]  /*8950*/  @!P0 SYNCS.PHASECHK.TRANS64 P0, [R3+URZ+0x8], R4 ;  /* 0x00000804030085a7 */ /* 0x000ea400080010ff */
[----:B--2---:R-:W-:Y:S05]  /*8960*/  @!P0 BRA `(.L_x_67) ;  /* 0xfffffffc00ec8947 */ /* 0x004fea000383ffff */
[----:B------:R-:W-:Y:S05]  /*8970*/  BRA `(.L_x_66) ;  /* 0xffffffac00187947 */ /* 0x000fea000383ffff */
.L_x_68:
[----:B-1----:R1:W2:Y:S02]  /*8980*/  SYNCS.PHASECHK.TRANS64.TRYWAIT P0, [R0+URZ+0x90], R5 ;  /* 0x00009005000075a7 */ /* 0x0022a400080011ff */
[----:B--2---:R-:W-:Y:S05]  /*8990*/  @!P0 NANOSLEEP.SYNCS 0x989680 ;  /* 0x009896800000895d */ /* 0x004fea0003900000 */
[----:B------:R-:W2:Y:S02]  /*89a0*/  @!P0 SYNCS.PHASECHK.TRANS64 P0, [R0+URZ+0x90], R5 ;  /* 0x00009005000085a7 */ /* 0x000ea400080010ff */
[----:B--2---:R-:W-:Y:S05]  /*89b0*/  @!P0 BRA `(.L_x_68) ;  /* 0xfffffffc00f08947 */ /* 0x004fea000383ffff */
[----:B------:R-:W-:Y:S05]  /*89c0*/  BRA `(.L_x_154) ;  /* 0xffffffb000047947 */ /* 0x000fea000383ffff */
.L_x_70:
[----:B------:R-:W-:-:S07]  /*89d0*/  MOV R0, UR31 ;  /* 0x0000001f00007c02 */ /* 0x000fce0008000f00 */
.L_x_155:
[----:B-1----:R1:W2:Y:S02]  /*89e0*/  SYNCS.PHASECHK.TRANS64.TRYWAIT P0, [R0+URZ+0xd0], R5 ;  /* 0x0000d005000075a7 */ /* 0x0022a400080011ff */
[----:B--2---:R-:W-:Y:S05]  /*89f0*/  @!P0 NANOSLEEP.SYNCS 0x989680 ;  /* 0x009896800000895d */ /* 0x004fea0003900000 */
[----:B------:R-:W2:Y:S02]  /*8a00*/  @!P0 SYNCS.PHASECHK.TRANS64 P0, [R0+URZ+0xd0], R5 ;  /* 0x0000d005000085a7 */ /* 0x000ea400080010ff */
[----:B--2---:R-:W-:Y:S05]  /*8a10*/  @!P0 BRA `(.L_x_155) ;  /* 0xfffffffc00f08947 */ /* 0x004fea000383ffff */
[----:B------:R-:W-:Y:S05]  /*8a20*/  BRA `(.L_x_156) ;  /* 0xffffffb000507947 */ /* 0x000fea000383ffff */
.L_x_73:
[----:B------:R-:W-:Y:S07]  /*8a30*/  MOV R0, UR5 ;  /* 0x0000000500007c02 */ /* 0x000fee0008000f00 */
.L_x_157:
[----:B-1----:R1:W2:Y:S02]  /*8a40*/  SYNCS.PHASECHK.TRANS64.TRYWAIT P0, [R0+URZ], R5 ;  /* 0x00000005000075a7 */ /* 0x0022a400080011ff */
[----:B--2---:R-:W-:Y:S05]  /*8a50*/  @!P0 NANOSLEEP.SYNCS 0x989680 ;  /* 0x009896800000895d */ /* 0x004fea0003900000 */
[----:B------:R-:W2:Y:S02]  /*8a60*/  @!P0 SYNCS.PHASECHK.TRANS64 P0, [R0+URZ], R5 ;  /* 0x00000005000085a7 */ /* 0x000ea400080010ff */
[----:B--2---:R-:W-:Y:S05]  /*8a70*/  @!P0 BRA `(.L_x_157) ;  /* 0xfffffffc00f08947 */ /* 0x004fea000383ffff */
[----:B------:R-:W-:Y:S05]  /*8a80*/  BRA `(.L_x_72) ;  /* 0xffffffb000647947 */ /* 0x000fea000383ffff */
.L_x_77:
[----:B-1----:R-:W-:-:S07]  /*8a90*/  MOV R0, UR4 ;  /* 0x0000000400007c02 */ /* 0x002fce0008000f00 */
.L_x_158:
[----:B-1----:R1:W2:Y:S02]  /*8aa0*/  SYNCS.PHASECHK.TRANS64.TRYWAIT P0, [R0+URZ], R3 ;  /* 0x00000003000075a7 */ /* 0x0022a400080011ff */
[----:B--2---:R-:W-:Y:S05]  /*8ab0*/  @!P0 NANOSLEEP.SYNCS 0x989680 ;  /* 0x009896800000895d */ /* 0x004fea0003900000 */
[----:B------:R-:W2:Y:S02]  /*8ac0*/  @!P0 SYNCS.PHASECHK.TRANS64 P0, [R0+URZ], R3 ;  /* 0x00000003000085a7 */ /* 0x000ea400080010ff */
[----:B--2---:R-:W-:Y:S05]  /*8ad0*/  @!P0 BRA `(.L_x_158) ;  /* 0xfffffffc00f08947 */ /* 0x004fea000383ffff */
[----:B------:R-:W-:Y:S05]  /*8ae0*/  BRA `(.L_x_159) ;  /* 0xffffffb400587947 */ /* 0x000fea000383ffff */
.L_x_78:
[----:B------:R-:W-:-:S07]  /*8af0*/  MOV R0, UR5 ;  /* 0x0000000500007c02 */ /* 0x000fce0008000f00 */
.L_x_160:
[----:B-1----:R1:W2:Y:S02]  /*8b00*/  SYNCS.PHASECHK.TRANS64.TRYWAIT P0, [R0+URZ], R3 ;  /* 0x00000003000075a7 */ /* 0x0022a400080011ff */
[----:B--2---:R-:W-:Y:S05]  /*8b10*/  @!P0 NANOSLEEP.SYNCS 0x989680 ;  /* 0x009896800000895d */ /* 0x004fea0003900000 */
[----:B------:R-:W2:Y:S02]  /*8b20*/  @!P0 SYNCS.PHASECHK.TRANS64 P0, [R0+URZ], R3 ;  /* 0x00000003000085a7 */ /* 0x000ea400080010ff */
[----:B--2---:R-:W-:Y:S05]  /*8b30*/  @!P0 BRA `(.L_x_160) ;  /* 0xfffffffc00f08947 */ /* 0x004fea000383ffff */
[----:B------:R-:W-:Y:S05]  /*8b40*/  BRA `(.L_x_161) ;  /* 0xffffffb400647947 */ /* 0x000fea000383ffff */
.L_x_79:
[----:B------:R-:W-:-:S07]  /*8b50*/  MOV R0, UR5 ;  /* 0x0000000500007c02 */ /* 0x000fce0008000f00 */
.L_x_162:
[----:B-1----:R1:W2:Y:S02]  /*8b60*/  SYNCS.PHASECHK.TRANS64.TRYWAIT P0, [R0+URZ], R3 ;  /* 0x00000003000075a7 */ /* 0x0022a400080011ff */
[----:B--2---:R-:W-:Y:S05]  /*8b70*/  @!P0 NANOSLEEP.SYNCS 0x989680 ;  /* 0x009896800000895d */ /* 0x004fea0003900000 */
[----:B------:R-:W2:Y:S02]  /*8b80*/  @!P0 SYNCS.PHASECHK.TRANS64 P0, [R0+URZ], R3 ;  /* 0x00000003000085a7 */ /* 0x000ea400080010ff */
[----:B--2---:R-:W-:Y:S05]  /*8b90*/  @!P0 BRA `(.L_x_162) ;  /* 0xfffffffc00f08947 */ /* 0x004fea000383ffff */
[----:B------:R-:W-:Y:S05]  /*8ba0*/  BRA `(.L_x_163) ;  /* 0xffffffb400707947 */ /* 0x000fea000383ffff */
.L_x_82:
[----:B------:R-:W-:-:S07]  /*8bb0*/  MOV R0, UR26 ;  /* 0x0000001a00007c02 */ /* 0x000fce0008000f00 */
.L_x_164:
[----:B-1----:R1:W2:Y:S02]  /*8bc0*/  SYNCS.PHASECHK.TRANS64.TRYWAIT P1, [R0+URZ+0x110], R3 ;  /* 0x00011003000075a7 */ /* 0x0022a400080211ff */
[----:B--2---:R-:W-:Y:S05]  /*8bd0*/  @!P1 NANOSLEEP.SYNCS 0x989680 ;  /* 0x009896800000995d */ /* 0x004fea0003900000 */
[----:B------:R-:W2:Y:S02]  /*8be0*/  @!P1 SYNCS.PHASECHK.TRANS64 P1, [R0+URZ+0x110], R3 ;  /* 0x00011003000095a7 */ /* 0x000ea400080210ff */
[----:B--2---:R-:W-:Y:S05]  /*8bf0*/  @!P1 BRA `(.L_x_164) ;  /* 0xfffffffc00f09947 */ /* 0x004fea000383ffff */
[----:B------:R-:W-:Y:S05]  /*8c00*/  BRA `(.L_x_165) ;  /* 0xffffffb400bc7947 */ /* 0x000fea000383ffff */
.L_x_87:
[----:B--2---:R2:W4:Y:S02]  /*8c10*/  SYNCS.PHASECHK.TRANS64.TRYWAIT P0, [R12+URZ+0x90], R9 ;  /* 0x000090090c0075a7 */ /* 0x00452400080011ff */
[----:B----4-:R-:W-:Y:S05]  /*8c20*/  @!P0 NANOSLEEP.SYNCS 0x989680 ;  /* 0x009896800000895d */ /* 0x010fea0003900000 */
[----:B------:R-:W4:Y:S02]  /*8c30*/  @!P0 SYNCS.PHASECHK.TRANS64 P0, [R12+URZ+0x90], R9 ;  /* 0x000090090c0085a7 */ /* 0x000f2400080010ff */
[----:B----4-:R-:W-:Y:S05]  /*8c40*/  @!P0 BRA `(.L_x_87) ;  /* 0xfffffffc00f08947 */ /* 0x010fea000383ffff */
[----:B------:R-:W-:Y:S05]  /*8c50*/  BRA `(.L_x_166) ;  /* 0xffffffb800d87947 */ /* 0x000fea000383ffff */
.L_x_90:
[----:B------:R-:W-:Y:S07]  /*8c60*/  MOV R0, UR24 ;  /* 0x0000001800007c02 */ /* 0x000fee0008000f00 */
.L_x_167:
[----:B--2---:R2:W3:Y:S02]  /*8c70*/  SYNCS.PHASECHK.TRANS64.TRYWAIT P2, [R0+URZ+0x88], R9 ;  /* 0x00008809000075a7 */ /* 0x0044e400080411ff */
[----:B---3--:R-:W-:Y:S05]  /*8c80*/  @!P2 NANOSLEEP.SYNCS 0x989680 ;  /* 0x009896800000a95d */ /* 0x008fea0003900000 */
[----:B------:R-:W3:Y:S02]  /*8c90*/  @!P2 SYNCS.PHASECHK.TRANS64 P2, [R0+URZ+0x88], R9 ;  /* 0x000088090000a5a7 */ /* 0x000ee400080410ff */
[----:B---3--:R-:W-:Y:S05]  /*8ca0*/  @!P2 BRA `(.L_x_167) ;  /* 0xfffffffc00f0a947 */ /* 0x008fea000383ffff */
[----:B------:R-:W-:Y:S05]  /*8cb0*/  BRA `(.L_x_89) ;  /* 0xffffffc0003c7947 */ /* 0x000fea000383ffff */
.L_x_93:
[----:B------:R-:W-:Y:S07]  /*8cc0*/  MOV R0, UR4 ;  /* 0x0000000400007c02 */ /* 0x000fee0008000f00 */
.L_x_168:
[----:B--2---:R2:W3:Y:S02]  /*8cd0*/  SYNCS.PHASECHK.TRANS64.TRYWAIT P0, [R0+URZ+0x68], R9 ;  /* 0x00006809000075a7 */ /* 0x0044e400080011ff */
[----:B---3--:R-:W-:Y:S05]  /*8ce0*/  @!P0 NANOSLEEP.SYNCS 0x989680 ;  /* 0x009896800000895d */ /* 0x008fea0003900000 */
[----:B------:R-:W3:Y:S02]  /*8cf0*/  @!P0 SYNCS.PHASECHK.TRANS64 P0, [R0+URZ+0x68], R9 ;  /* 0x00006809000085a7 */ /* 0x000ee400080010ff */
[----:B---3--:R-:W-:Y:S05]  /*8d00*/  @!P0 BRA `(.L_x_168) ;  /* 0xfffffffc00f08947 */ /* 0x008fea000383ffff */
[----:B------:R-:W-:Y:S05]  /*8d10*/  BRA `(.L_x_169) ;  /* 0xffffffc0009c7947 */ /* 0x000fea000383ffff */
.L_x_94:
[----:B------:R-:W-:Y:S07]  /*8d20*/  MOV R9, UR5 ;  /* 0x0000000500097c02 */ /* 0x000fee0008000f00 */
.L_x_170:
[----:B--2---:R2:W3:Y:S02]  /*8d30*/  SYNCS.PHASECHK.TRANS64.TRYWAIT P0, [R9+URZ+0x68], R0 ;  /* 0x00006800090075a7 */ /* 0x0044e400080011ff */
[----:B---3--:R-:W-:Y:S05]  /*8d40*/  @!P0 NANOSLEEP.SYNCS 0x989680 ;  /* 0x009896800000895d */ /* 0x008fea0003900000 */
[----:B------:R-:W3:Y:S02]  /*8d50*/  @!P0 SYNCS.PHASECHK.TRANS64 P0, [R9+URZ+0x68], R0 ;  /* 0x00006800090085a7 */ /* 0x000ee400080010ff */
[----:B---3--:R-:W-:Y:S05]  /*8d60*/  @!P0 BRA `(.L_x_170) ;  /* 0xfffffffc00f08947 */ /* 0x008fea000383ffff */
[----:B------:R-:W-:Y:S05]  /*8d70*/  BRA `(.L_x_171) ;  /* 0xffffffc000fc7947 */ /* 0x000fea000383ffff */
.L_x_96:
[----:B------:R-:W-:-:S07]  /*8d80*/  MOV R0, UR4 ;  /* 0x0000000400007c02 */ /* 0x000fce0008000f00 */
.L_x_172:
[----:B--2---:R2:W3:Y:S02]  /*8d90*/  SYNCS.PHASECHK.TRANS64.TRYWAIT P0, [R0+URZ], R3 ;  /* 0x00000003000075a7 */ /* 0x0044e400080011ff */
[----:B---3--:R-:W-:Y:S05]  /*8da0*/  @!P0 NANOSLEEP.SYNCS 0x989680 ;  /* 0x009896800000895d */ /* 0x008fea0003900000 */
[----:B------:R-:W3:Y:S02]  /*8db0*/  @!P0 SYNCS.PHASECHK.TRANS64 P0, [R0+URZ], R3 ;  /* 0x00000003000085a7 */ /* 0x000ee400080010ff */
[----:B---3--:R-:W-:Y:S05]  /*8dc0*/  @!P0 BRA `(.L_x_172) ;  /* 0xfffffffc00f08947 */ /* 0x008fea000383ffff */
[----:B------:R-:W-:Y:S05]  /*8dd0*/  BRA `(.L_x_173) ;  /* 0xffffffc400907947 */ /* 0x000fea000383ffff */
.L_x_97:
[----:B------:R-:W-:-:S07]  /*8de0*/  MOV R0, UR5 ;  /* 0x0000000500007c02 */ /* 0x000fce0008000f00 */
.L_x_174:
[----:B--2---:R2:W3:Y:S02]  /*8df0*/  SYNCS.PHASECHK.TRANS64.TRYWAIT P0, [R0+URZ], R3 ;  /* 0x00000003000075a7 */ /* 0x0044e400080011ff */
[----:B---3--:R-:W-:Y:S05]  /*8e00*/  @!P0 NANOSLEEP.SYNCS 0x989680 ;  /* 0x009896800000895d */ /* 0x008fea0003900000 */
[----:B------:R-:W3:Y:S02]  /*8e10*/  @!P0 SYNCS.PHASECHK.TRANS64 P0, [R0+URZ], R3 ;  /* 0x00000003000085a7 */ /* 0x000ee400080010ff */
[----:B---3--:R-:W-:Y:S05]  /*8e20*/  @!P0 BRA `(.L_x_174) ;  /* 0xfffffffc00f08947 */ /* 0x008fea000383ffff */
[----:B------:R-:W-:Y:S05]  /*8e30*/  BRA `(.L_x_175) ;  /* 0xffffffc4009c7947 */ /* 0x000fea000383ffff */
.L_x_99:
[----:B-1----:R1:W2:Y:S02]  /*8e40*/  SYNCS.PHASECHK.TRANS64.TRYWAIT P0, [R3+URZ+0x90], R0 ;  /* 0x00009000030075a7 */ /* 0x0022a400080011ff */
[----:B--2---:R-:W-:Y:S05]  /*8e50*/  @!P0 NANOSLEEP.SYNCS 0x989680 ;  /* 0x009896800000895d */ /* 0x004fea0003900000 */
[----:B------:R-:W2:Y:S02]  /*8e60*/  @!P0 SYNCS.PHASECHK.TRANS64 P0, [R3+URZ+0x90], R0 ;  /* 0x00009000030085a7 */ /* 0x000ea400080010ff */
[----:B--2---:R-:W-:Y:S05]  /*8e70*/  @!P0 BRA `(.L_x_99) ;  /* 0xfffffffc00f08947 */ /* 0x004fea000383ffff */
[----:B------:R-:W-:Y:S05]  /*8e80*/  BRA `(.L_x_176) ;  /* 0xffffffc800847947 */ /* 0x000fea000383ffff */
.L_x_109:
[----:B-1----:R1:W2:Y:S02]  /*8e90*/  SYNCS.PHASECHK.TRANS64.TRYWAIT P1, [R0+URZ+0x50], R3 ;  /* 0x00005003000075a7 */ /* 0x0022a400080211ff */
[----:B--2---:R-:W-:Y:S05]  /*8ea0*/  @!P1 NANOSLEEP.SYNCS 0x989680 ;  /* 0x009896800000995d */ /* 0x004fea0003900000 */
[----:B------:R-:W2:Y:S02]  /*8eb0*/  @!P1 SYNCS.PHASECHK.TRANS64 P1, [R0+URZ+0x50], R3 ;  /* 0x00005003000095a7 */ /* 0x000ea400080210ff */
[----:B--2---:R-:W-:Y:S05]  /*8ec0*/  @!P1 BRA `(.L_x_109) ;  /* 0xfffffffc00f09947 */ /* 0x004fea000383ffff */
[----:B------:R-:W-:Y:S05]  /*8ed0*/  BRA `(.L_x_108) ;  /* 0xffffffd8001c7947 */ /* 0x000fea000383ffff */
.L_x_111:
[----:B-1----:R1:W4:Y:S02]  /*8ee0*/  SYNCS.PHASECHK.TRANS64.TRYWAIT P0, [R89+URZ+0xb0], R2 ;  /* 0x0000b002590075a7 */ /* 0x00232400080011ff */
[----:B----4-:R-:W-:Y:S05]  /*8ef0*/  @!P0 NANOSLEEP.SYNCS 0x989680 ;  /* 0x009896800000895d */ /* 0x010fea0003900000 */
[----:B------:R-:W4:Y:S02]  /*8f00*/  @!P0 SYNCS.PHASECHK.TRANS64 P0, [R89+URZ+0xb0], R2 ;  /* 0x0000b002590085a7 */ /* 0x000f2400080010ff */
[----:B----4-:R-:W-:Y:S05]  /*8f10*/  @!P0 BRA `(.L_x_111) ;  /* 0xfffffffc00f08947 */ /* 0x010fea000383ffff */
[----:B------:R-:W-:Y:S05]  /*8f20*/  BRA `(.L_x_110) ;  /* 0xffffffd800547947 */ /* 0x000fea000383ffff */
.L_x_122:
[----:B---3--:R3:W4:Y:S02]  /*8f30*/  SYNCS.PHASECHK.TRANS64.TRYWAIT P0, [R3+URZ+0x50], R4 ;  /* 0x00005004030075a7 */ /* 0x00872400080011ff */
[----:B----4-:R-:W-:Y:S05]  /*8f40*/  @!P0 NANOSLEEP.SYNCS 0x989680 ;  /* 0x009896800000895d */ /* 0x010fea0003900000 */
[----:B------:R-:W4:Y:S02]  /*8f50*/  @!P0 SYNCS.PHASECHK.TRANS64 P0, [R3+URZ+0x50], R4 ;  /* 0x00005004030085a7 */ /* 0x000f2400080010ff */
[----:B----4-:R-:W-:Y:S05]  /*8f60*/  @!P0 BRA `(.L_x_122) ;  /* 0xfffffffc00f08947 */ /* 0x010fea000383ffff */
[----:B------:R-:W-:Y:S05]  /*8f70*/  BRA `(.L_x_121) ;  /* 0xffffffe400447947 */ /* 0x000fea000383ffff */
        .weak           $__internal_0_$__cuda_sm10x_tcgen05_guardrail_trap_col_being_dealloced_not_returned_by_alloc
        .type           $__internal_0_$__cuda_sm10x_tcgen05_guardrail_trap_col_being_dealloced_not_returned_by_alloc,@function
        .size           $__internal_0_$__cuda_sm10x_tcgen05_guardrail_trap_col_being_dealloced_not_returned_by_alloc,($__internal_1_$__cuda_sm10x_tcgen05_guardrail_trap_phase_invalid_during_alloc - $__internal_0_$__cuda_sm10x_tcgen05_guardrail_trap_col_being_dealloced_not_returned_by_alloc)
$__internal_0_$__cuda_sm10x_tcgen05_guardrail_trap_col_being_dealloced_not_returned_by_alloc:
[----:B------:R-:W-:Y:S05]  /*8f80*/  BPT.TRAP 0x1 ;  /* 0x000000040000795c */ /* 0x000fea0000300000 */
[----:B------:R-:W-:-:S04]  /*8f90*/  HFMA2 R3, -RZ, RZ, 0, 0 ;  /* 0x00000000ff037431 */ /* 0x000fc800000001ff */
[----:B------:R-:W-:Y:S05]  /*8fa0*/  RET.REL.NODEC R2 `(_ZN7cutlass13device_kernelINS_4gemm6kernel13GemmUniversalIN4cute5tupleIJiiiiEEENS1_10collective13CollectiveMmaINS1_35MainloopSm100TmaUmmaWarpSpecializedILi5ELi2ELi4ENS5_IJNS4_1CILi2EEESB_NSA_ILi1EEEEEEEENS5_IJNSA_ILi256EEENSA_ILi64EEESG_EEENS_6half_tENS5_IJlSC_lEEESI_SJ_NS4_8TiledMMAINS4_8MMA_AtomIJNS4_26SM100_MMA_F16BF16_2x1SM_SSISI_SI_fLi256ELi64ELNS4_4UMMA5MajorE0ELSO_0ELNSN_7ScaleInE0ELSP_0EEEEEENS4_6LayoutINS5_IJSC_SC_SC_EEENS5_IJNSA_ILi0EEESU_SU_EEEEENS5_IJNS4_10UnderscoreESX_SX_EEEEENS4_28SM100_TMA_2SM_LOAD_MULTICASTENS4_14ComposedLayoutINS4_7SwizzleILi3ELi4ELi3EEENS4_18smem_ptr_flag_bitsILi16EEENSS_INS5_IJNSA_ILi8EEESG_EEENS5_IJSG_SC_EEEEEEEvNS4_8identityENS4_18SM100_TMA_2SM_LOADES1A_vS1B_EENS_8epilogue10collective18CollectiveEpilogueINS1E_23Sm100TmaWarpSpecializedILi3ELi2ELi32ELb1ELb0EEEJNS5_IJNSA_ILi128EEESG_SG_EEENS5_IJNSS_IS1J_SC_EENSS_INSA_ILi32EEESC_EEEEESI_SJ_SI_SJ_NS1E_6fusion15FusionCallbacksIS1I_NS1P_17LinearCombinationISI_fSI_fLNS_15FloatRoundStyleE2EEES1K_S1O_JEEENS4_5SM1004TMEM4LOAD26SM100_TMEM_LOAD_32dp32b32xENS4_13SM90_TMA_LOADENS11_INS12_ILi2ELi4ELi3EEES15_NSS_INS5_IJS16_S1M_EEENS5_IJS1M_SC_EEEEEEENS4_39AutoVectorizingCopyWithAssumedAlignmentILi128EEENS4_14SM90_TMA_STOREES24_S26_S26_EEEvvEEEEvNT_6ParamsE) ;  /* 0xffffff7002147950 */ /* 0x000fea0003c3ffff */
        .weak           $__internal_1_$__cuda_sm10x_tcgen05_guardrail_trap_phase_invalid_during_alloc
        .type           $__internal_1_$__cuda_sm10x_tcgen05_guardrail_trap_phase_invalid_during_alloc,@function
        .size           $__internal_1_$__cuda_sm10x_tcgen05_guardrail_trap_phase_invalid_during_alloc,($__internal_2_$__cuda_sm10x_tcgen05_guardrail_trap_unallocated_columns_being_dealloced - $__internal_1_$__cuda_sm10x_tcgen05_guardrail_trap_phase_invalid_during_alloc)
$__internal_1_$__cuda_sm10x_tcgen05_guardrail_trap_phase_invalid_during_alloc:
[----:B------:R-:W-:Y:S05]  /*8fb0*/  BPT.TRAP 0x1 ;  /* 0x000000040000795c */ /* 0x000fea0000300000 */
[----:B------:R-:W-:-:S04]  /*8fc0*/  MOV R5, 0x0 ;  /* 0x0000000000057802 */ /* 0x000fc80000000f00 */
[----:B------:R-:W-:Y:S05]  /*8fd0*/  RET.REL.NODEC R4 `(_ZN7cutlass13device_kernelINS_4gemm6kernel13GemmUniversalIN4cute5tupleIJiiiiEEENS1_10collective13CollectiveMmaINS1_35MainloopSm100TmaUmmaWarpSpecializedILi5ELi2ELi4ENS5_IJNS4_1CILi2EEESB_NSA_ILi1EEEEEEEENS5_IJNSA_ILi256EEENSA_ILi64EEESG_EEENS_6half_tENS5_IJlSC_lEEESI_SJ_NS4_8TiledMMAINS4_8MMA_AtomIJNS4_26SM100_MMA_F16BF16_2x1SM_SSISI_SI_fLi256ELi64ELNS4_4UMMA5MajorE0ELSO_0ELNSN_7ScaleInE0ELSP_0EEEEEENS4_6LayoutINS5_IJSC_SC_SC_EEENS5_IJNSA_ILi0EEESU_SU_EEEEENS5_IJNS4_10UnderscoreESX_SX_EEEEENS4_28SM100_TMA_2SM_LOAD_MULTICASTENS4_14ComposedLayoutINS4_7SwizzleILi3ELi4ELi3EEENS4_18smem_ptr_flag_bitsILi16EEENSS_INS5_IJNSA_ILi8EEESG_EEENS5_IJSG_SC_EEEEEEEvNS4_8identityENS4_18SM100_TMA_2SM_LOADES1A_vS1B_EENS_8epilogue10collective18CollectiveEpilogueINS1E_23Sm100TmaWarpSpecializedILi3ELi2ELi32ELb1ELb0EEEJNS5_IJNSA_ILi128EEESG_SG_EEENS5_IJNSS_IS1J_SC_EENSS_INSA_ILi32EEESC_EEEEESI_SJ_SI_SJ_NS1E_6fusion15FusionCallbacksIS1I_NS1P_17LinearCombinationISI_fSI_fLNS_15FloatRoundStyleE2EEES1K_S1O_JEEENS4_5SM1004TMEM4LOAD26SM100_TMEM_LOAD_32dp32b32xENS4_13SM90_TMA_LOADENS11_INS12_ILi2ELi4ELi3EEES15_NSS_INS5_IJS16_S1M_EEENS5_IJS1M_SC_EEEEEEENS4_39AutoVectorizingCopyWithAssumedAlignmentILi128EEENS4_14SM90_TMA_STOREES24_S26_S26_EEEvvEEEEvNT_6ParamsE) ;  /* 0xffffff7004087950 */ /* 0x000fea0003c3ffff */
        .weak           $__internal_2_$__cuda_sm10x_tcgen05_guardrail_trap_unallocated_columns_being_dealloced
        .type           $__internal_2_$__cuda_sm10x_tcgen05_guardrail_trap_unallocated_columns_being_dealloced,@function
        .size           $__internal_2_$__cuda_sm10x_tcgen05_guardrail_trap_unallocated_columns_being_dealloced,(.L_x_178 - $__internal_2_$__cuda_sm10x_tcgen05_guardrail_trap_unallocated_columns_being_dealloced)
$__internal_2_$__cuda_sm10x_tcgen05_guardrail_trap_unallocated_columns_being_dealloced:
[----:B------:R-:W-:Y:S05]  /*8fe0*/  BPT.TRAP 0x1 ;  /* 0x000000040000795c */ /* 0x000fea0000300000 */
[----:B------:R-:W-:-:S04]  /*8ff0*/  HFMA2 R3, -RZ, RZ, 0, 0 ;  /* 0x00000000ff037431 */ /* 0x000fc800000001ff */
[----:B------:R-:W-:Y:S05]  /*9000*/  RET.REL.NODEC R2 `(_ZN7cutlass13device_kernelINS_4gemm6kernel13GemmUniversalIN4cute5tupleIJiiiiEEENS1_10collective13CollectiveMmaINS1_35MainloopSm100TmaUmmaWarpSpecializedILi5ELi2ELi4ENS5_IJNS4_1CILi2EEESB_NSA_ILi1EEEEEEEENS5_IJNSA_ILi256EEENSA_ILi64EEESG_EEENS_6half_tENS5_IJlSC_lEEESI_SJ_NS4_8TiledMMAINS4_8MMA_AtomIJNS4_26SM100_MMA_F16BF16_2x1SM_SSISI_SI_fLi256ELi64ELNS4_4UMMA5MajorE0ELSO_0ELNSN_7ScaleInE0ELSP_0EEEEEENS4_6LayoutINS5_IJSC_SC_SC_EEENS5_IJNSA_ILi0EEESU_SU_EEEEENS5_IJNS4_10UnderscoreESX_SX_EEEEENS4_28SM100_TMA_2SM_LOAD_MULTICASTENS4_14ComposedLayoutINS4_7SwizzleILi3ELi4ELi3EEENS4_18smem_ptr_flag_bitsILi16EEENSS_INS5_IJNSA_ILi8EEESG_EEENS5_IJSG_SC_EEEEEEEvNS4_8identityENS4_18SM100_TMA_2SM_LOADES1A_vS1B_EENS_8epilogue10collective18CollectiveEpilogueINS1E_23Sm100TmaWarpSpecializedILi3ELi2ELi32ELb1ELb0EEEJNS5_IJNSA_ILi128EEESG_SG_EEENS5_IJNSS_IS1J_SC_EENSS_INSA_ILi32EEESC_EEEEESI_SJ_SI_SJ_NS1E_6fusion15FusionCallbacksIS1I_NS1P_17LinearCombinationISI_fSI_fLNS_15FloatRoundStyleE2EEES1K_S1O_JEEENS4_5SM1004TMEM4LOAD26SM100_TMEM_LOAD_32dp32b32xENS4_13SM90_TMA_LOADENS11_INS12_ILi2ELi4ELi3EEES15_NSS_INS5_IJS16_S1M_EEENS5_IJS1M_SC_EEEEEEENS4_39AutoVectorizingCopyWithAssumedAlignmentILi128EEENS4_14SM90_TMA_STOREES24_S26_S26_EEEvvEEEEvNT_6ParamsE) ;  /* 0xffffff6c02fc7950 */ /* 0x000fea0003c3ffff */
.L_x_177:
[----:B------:R-:W-:-:S00]  /*9010*/  BRA `(.L_x_177) ;  /* 0xfffffffc00fc7947 */ /* 0x000fc0000383ffff */
[----:B------:R-:W-:-:S00]  /*9020*/  NOP ;  /* 0x0000000000007918 */ /* 0x000fc00000000000 */
        /* <DEDUP_REMOVED lines=13> */
.L_x_178:


//--------------------- .nv.global.init           --------------------------
	.section	.nv.global.init,"aw",@progbits
.nv.global.init:
	.type		$str$27,@object
	.size		$str$27,($str$28 - $str$27)
$str$27:
        /*0000*/ 	.byte	0x28, 0x61, 0x64, 0x64, 0x72, 0x65, 0x73, 0x73, 0x20, 0x26, 0x20, 0x6d, 0x61, 0x73, 0x6b, 0x29
        /*0010*/ 	.byte	0x20, 0x3d, 0x3d, 0x20, 0x30, 0x00
	.type		$str$28,@object
	.size		$str$28,($str$26 - $str$28)
$str$28:
        /*0016*/ 	.byte	0x2f, 0x74, 0x6d, 0x70, 0x2f, 0x63, 0x75, 0x74, 0x6c, 0x61, 0x73, 0x73, 0x5f, 0x73, 0x77, 0x65
        /*0026*/ 	.byte	0x65, 0x70, 0x5f, 0x73, 0x72, 0x63, 0x2f, 0x69, 0x6e, 0x63, 0x6c, 0x75, 0x64, 0x65, 0x2f, 0x63
        /*0036*/ 	.byte	0x75, 0x74, 0x65, 0x2f, 0x70, 0x6f, 0x69, 0x6e, 0x74, 0x65, 0x72, 0x5f, 0x66, 0x6c, 0x61, 0x67
        /*0046*/ 	.byte	0x67, 0x65, 0x64, 0x2e, 0x68, 0x70, 0x70, 0x00
	.type		$str$26,@object
	.size		$str$26,($str$25 - $str$26)
$str$26:
        /*004e*/ 	.byte	0x2f, 0x74, 0x6d, 0x70, 0x2f, 0x63, 0x75, 0x74, 0x6c, 0x61, 0x73, 0x73, 0x5f, 0x73, 0x77, 0x65
        /*005e*/ 	.byte	0x65, 0x70, 0x5f, 0x73, 0x72, 0x63, 0x2f, 0x69, 0x6e, 0x63, 0x6c, 0x75, 0x64, 0x65, 0x2f, 0x63
        /*006e*/ 	.byte	0x75, 0x74, 0x65, 0x2f, 0x61, 0x74, 0x6f, 0x6d, 0x2f, 0x63, 0x6f, 0x70, 0x79, 0x5f, 0x74, 0x72
        /*007e*/ 	.byte	0x61, 0x69, 0x74, 0x73, 0x5f, 0x73, 0x6d, 0x31, 0x30, 0x30, 0x2e, 0x68, 0x70, 0x70, 0x00
	.type		$str$25,@object
	.size		$str$25,(__unnamed_1 - $str$25)
$str$25:
        /*008d*/ 	.byte	0x28, 0x28, 0x75, 0x69, 0x6e, 0x74, 0x33, 0x32, 0x5f, 0x74, 0x28, 0x74, 0x68, 0x72, 0x65, 0x61
        /*009d*/ 	.byte	0x64, 0x49, 0x64, 0x78, 0x2e, 0x78, 0x29, 0x20, 0x2f, 0x20, 0x33, 0x32, 0x29, 0x20, 0x25, 0x20
        /*00ad*/ 	.byte	0x34, 0x29, 0x20, 0x3d, 0x3d, 0x20, 0x28, 0x28, 0x28, 0x74, 0x6d, 0x65, 0x6d, 0x5f, 0x61, 0x64
        /*00bd*/ 	.byte	0x64, 0x72, 0x20, 0x3e, 0x3e, 0x20, 0x31, 0x36, 0x29, 0x20, 0x2f, 0x20, 0x33, 0x32, 0x29, 0x20
        /*00cd*/ 	.byte	0x25, 0x20, 0x34, 0x29, 0x00
	.type		__unnamed_1,@object
	.size		__unnamed_1,(__unnamed_2 - __unnamed_1)
__unnamed_1:
        /*00d2*/ 	.byte	0x61, 0x75, 0x74, 0x6f, 0x20, 0x63, 0x75, 0x74, 0x65, 0x3a, 0x3a, 0x61, 0x73, 0x5f, 0x70, 0x6f
        /* <DEDUP_REMOVED lines=24> */
        /*0262*/ 	.byte	0x3e, 0x3e, 0x3e, 0x3e, 0x5d, 0x00
	.type		__unnamed_2,@object
	.size		__unnamed_2,(.L_2 - __unnamed_2)
__unnamed_2:
        /* <DEDUP_REMOVED lines=42> */
        /*0508*/ 	.byte	0x3e, 0x3e, 0x5d, 0x00
.L_2:


//--------------------- .nv.shared._ZN7cutlass13device_kernelINS_4gemm6kernel13GemmUniversalIN4cute5tupleIJiiiiEEENS1_10collective13CollectiveMmaINS1_35MainloopSm100TmaUmmaWarpSpecializedILi5ELi2ELi4ENS5_IJNS4_1CILi2EEESB_NSA_ILi1EEEEEEEENS5_IJNSA_ILi256EEENSA_ILi64EEESG_EEENS_6half_tENS5_IJlSC_lEEESI_SJ_NS4_8TiledMMAINS4_8MMA_AtomIJNS4_26SM100_MMA_F16BF16_2x1SM_SSISI_SI_fLi256ELi64ELNS4_4UMMA5MajorE0ELSO_0ELNSN_7ScaleInE0ELSP_0EEEEEENS4_6LayoutINS5_IJSC_SC_SC_EEENS5_IJNSA_ILi0EEESU_SU_EEEEENS5_IJNS4_10UnderscoreESX_SX_EEEEENS4_28SM100_TMA_2SM_LOAD_MULTICASTENS4_14ComposedLayoutINS4_7SwizzleILi3ELi4ELi3EEENS4_18smem_ptr_flag_bitsILi16EEENSS_INS5_IJNSA_ILi8EEESG_EEENS5_IJSG_SC_EEEEEEEvNS4_8identityENS4_18SM100_TMA_2SM_LOADES1A_vS1B_EENS_8epilogue10collective18CollectiveEpilogueINS1E_23Sm100TmaWarpSpecializedILi3ELi2ELi32ELb1ELb0EEEJNS5_IJNSA_ILi128EEESG_SG_EEENS5_IJNSS_IS1J_SC_EENSS_INSA_ILi32EEESC_EEEEESI_SJ_SI_SJ_NS1E_6fusion15FusionCallbacksIS1I_NS1P_17LinearCombinationISI_fSI_fLNS_15FloatRoundStyleE2EEES1K_S1O_JEEENS4_5SM1004TMEM4LOAD26SM100_TMEM_LOAD_32dp32b32xENS4_13SM90_TMA_LOADENS11_INS12_ILi2ELi4ELi3EEES15_NSS_INS5_IJS16_S1M_EEENS5_IJS1M_SC_EEEEEEENS4_39AutoVectorizingCopyWithAssumedAlignmentILi128EEENS4_14SM90_TMA_STOREES24_S26_S26_EEEvvEEEEvNT_6ParamsE --------------------------
	.section	.nv.shared._ZN7cutlass13device_kernelINS_4gemm6kernel13GemmUniversalIN4cute5tupleIJiiiiEEENS1_10collective13CollectiveMmaINS1_35MainloopSm100TmaUmmaWarpSpecializedILi5ELi2ELi4ENS5_IJNS4_1CILi2EEESB_NSA_ILi1EEEEEEEENS5_IJNSA_ILi256EEENSA_ILi64EEESG_EEENS_6half_tENS5_IJlSC_lEEESI_SJ_NS4_8TiledMMAINS4_8MMA_AtomIJNS4_26SM100_MMA_F16BF16_2x1SM_SSISI_SI_fLi256ELi64ELNS4_4UMMA5MajorE0ELSO_0ELNSN_7ScaleInE0ELSP_0EEEEEENS4_6LayoutINS5_IJSC_SC_SC_EEENS5_IJNSA_ILi0EEESU_SU_EEEEENS5_IJNS4_10UnderscoreESX_SX_EEEEENS4_28SM100_TMA_2SM_LOAD_MULTICASTENS4_14ComposedLayoutINS4_7SwizzleILi3ELi4ELi3EEENS4_18smem_ptr_flag_bitsILi16EEENSS_INS5_IJNSA_ILi8EEESG_EEENS5_IJSG_SC_EEEEEEEvNS4_8identityENS4_18SM100_TMA_2SM_LOADES1A_vS1B_EENS_8epilogue10collective18CollectiveEpilogueINS1E_23Sm100TmaWarpSpecializedILi3ELi2ELi32ELb1ELb0EEEJNS5_IJNSA_ILi128EEESG_SG_EEENS5_IJNSS_IS1J_SC_EENSS_INSA_ILi32EEESC_EEEEESI_SJ_SI_SJ_NS1E_6fusion15FusionCallbacksIS1I_NS1P_17LinearCombinationISI_fSI_fLNS_15FloatRoundStyleE2EEES1K_S1O_JEEENS4_5SM1004TMEM4LOAD26SM100_TMEM_LOAD_32dp32b32xENS4_13SM90_TMA_LOADENS11_INS12_ILi2ELi4ELi3EEES15_NSS_INS5_IJS16_S1M_EEENS5_IJS1M_SC_EEEEEEENS4_39AutoVectorizingCopyWithAssumedAlignmentILi128EEENS4_14SM90_TMA_STOREES24_S26_S26_EEEvvEEEEvNT_6ParamsE,"aw",@nobits
	.sectionflags	@""
	.align	16
	.zero		1024


//--------------------- .nv.shared.reserved.0     --------------------------
	.section	.nv.shared.reserved.0,"aw",@nobits
	.weak		__nv_reservedSMEM_offset_0_alias
	.size		__nv_reservedSMEM_offset_0_alias, 0, 64
	.other		__nv_reservedSMEM_offset_0_alias,@"STO_CUDA_RESERVED_SHARED STV_DEFAULT"
__nv_reservedSMEM_offset_0_alias:
	.zero		0
.nv.shared.reserved.0:
	.zero		64
	.weak		__nv_reservedSMEM_tcgen05_partition
	.type		__nv_reservedSMEM_tcgen05_partition,@object
	.size		__nv_reservedSMEM_tcgen05_partition,(.L_0 - __nv_reservedSMEM_tcgen05_partition)
__nv_reservedSMEM_tcgen05_partition:
	.zero		32
.L_0:


//--------------------- .nv.global                --------------------------
	.section	.nv.global,"aw",@nobits
.nv.global:
	.type		_ZN39_INTERNAL_b36809e0_4_k_cu_26ac6e65_70544cute1_E,@object
	.size		_ZN39_INTERNAL_b36809e0_4_k_cu_26ac6e65_70544cute1_E,(_ZN39_INTERNAL_b36809e0_4_k_cu_26ac6e65_70544cuda3std3__45__cpo6cbeginE - _ZN39_INTERNAL_b36809e0_4_k_cu_26ac6e65_70544cute1_E)
_ZN39_INTERNAL_b36809e0_4_k_cu_26ac6e65_70544cute1_E:
	.zero		1
	.type		_ZN39_INTERNAL_b36809e0_4_k_cu_26ac6e65_70544cuda3std3__45__cpo6cbeginE,@object
	.size		_ZN39_INTERNAL_b36809e0_4_k_cu_26ac6e65_70544cuda3std3__45__cpo6cbeginE,(_ZN39_INTERNAL_b36809e0_4_k_cu_26ac6e65_70544cuda3std3__48in_placeE - _ZN39_INTERNAL_b36809e0_4_k_cu_26ac6e65_70544cuda3std3__45__cpo6cbeginE)
_ZN39_INTERNAL_b36809e0_4_k_cu_26ac6e65_70544cuda3std3__45__cpo6cbeginE:
	.zero		1
	.type		_ZN39_INTERNAL_b36809e0_4_k_cu_26ac6e65_70544cuda3std3__48in_placeE,@object
	.size		_ZN39_INTERNAL_b36809e0_4_k_cu_26ac6e65_70544cuda3std3__48in_placeE,(_ZN39_INTERNAL_b36809e0_4_k_cu_26ac6e65_70544cuda3std6ranges3__45__cpo9iter_moveE - _ZN39_INTERNAL_b36809e0_4_k_cu_26ac6e65_70544cuda3std3__48in_placeE)
_ZN39_INTERNAL_b36809e0_4_k_cu_26ac6e65_70544cuda3std3__48in_placeE:
	.zero		1
	.type		_ZN39_INTERNAL_b36809e0_4_k_cu_26ac6e65_70544cuda3std6ranges3__45__cpo9iter_moveE,@object
	.size		_ZN39_INTERNAL_b36809e0_4_k_cu_26ac6e65_70544cuda3std6ranges3__45__cpo9iter_moveE,(_ZN39_INTERNAL_b36809e0_4_k_cu_26ac6e65_70544cuda3std3__45__cpo5beginE - _ZN39_INTERNAL_b36809e0_4_k_cu_26ac6e65_70544cuda3std6ranges3__45__cpo9iter_moveE)
_ZN39_INTERNAL_b36809e0_4_k_cu_26ac6e65_70544cuda3std6ranges3__45__cpo9iter_moveE:
	.zero		1
	.type		_ZN39_INTERNAL_b36809e0_4_k_cu_26ac6e65_70544cuda3std3__45__cpo5beginE,@object
	.size		_ZN39_INTERNAL_b36809e0_4_k_cu_26ac6e65_70544cuda3std3__45__cpo5beginE,(_ZN39_INTERNAL_b36809e0_4_k_cu_26ac6e65_70544cuda3std3__441_GLOBAL__N__b36809e0_4_k_cu_26ac6e65_70546ignoreE - _ZN39_INTERNAL_b36809e0_4_k_cu_26ac6e65_70544cuda3std3__45__cpo5beginE)
_ZN39_INTERNAL_b36809e0_4_k_cu_26ac6e65_70544cuda3std3__45__cpo5beginE:
	.zero		1
	.type		_ZN39_INTERNAL_b36809e0_4_k_cu_26ac6e65_70544cuda3std3__441_GLOBAL__N__b36809e0_4_k_cu_26ac6e65_70546ignoreE,@object
	.size		_ZN39_INTERNAL_b36809e0_4_k_cu_26ac6e65_70544cuda3std3__441_GLOBAL__N__b36809e0_4_k_cu_26ac6e65_70546ignoreE,(_ZN39_INTERNAL_b36809e0_4_k_cu_26ac6e65_70544cute7productE - _ZN39_INTERNAL_b36809e0_4_k_cu_26ac6e65_70544cuda3std3__441_GLOBAL__N__b36809e0_4_k_cu_26ac6e65_70546ignoreE)
_ZN39_INTERNAL_b36809e0_4_k_cu_26ac6e65_70544cuda3std3__441_GLOBAL__N__b36809e0_4_k_cu_26ac6e65_70546ignoreE:
	.zero		1
	.type		_ZN39_INTERNAL_b36809e0_4_k_cu_26ac6e65_70544cute7productE,@object
	.size		_ZN39_INTERNAL_b36809e0_4_k_cu_26ac6e65_70544cute7productE,(_ZN39_INTERNAL_b36809e0_4_k_cu_26ac6e65_70544cuda3std3__45__cpo3endE - _ZN39_INTERNAL_b36809e0_4_k_cu_26ac6e65_70544cute7productE)
_ZN39_INTERNAL_b36809e0_4_k_cu_26ac6e65_70544cute7productE:
	.zero		1
	.type		_ZN39_INTERNAL_b36809e0_4_k_cu_26ac6e65_70544cuda3std3__45__cpo3endE,@object
	.size		_ZN39_INTERNAL_b36809e0_4_k_cu_26ac6e65_70544cuda3std3__45__cpo3endE,(_ZN39_INTERNAL_b36809e0_4_k_cu_26ac6e65_70544cuda3std3__419piecewise_constructE - _ZN39_INTERNAL_b36809e0_4_k_cu_26ac6e65_70544cuda3std3__45__cpo3endE)
_ZN39_INTERNAL_b36809e0_4_k_cu_26ac6e65_70544cuda3std3__45__cpo3endE:
	.zero		1
	.type		_ZN39_INTERNAL_b36809e0_4_k_cu_26ac6e65_70544cuda3std3__419piecewise_constructE,@object
	.size		_ZN39_INTERNAL_b36809e0_4_k_cu_26ac6e65_70544cuda3std3__419piecewise_constructE,(_ZN39_INTERNAL_b36809e0_4_k_cu_26ac6e65_70544cuda3std3__45__cpo4cendE - _ZN39_INTERNAL_b36809e0_4_k_cu_26ac6e65_70544cuda3std3__419piecewise_constructE)
_ZN39_INTERNAL_b36809e0_4_k_cu_26ac6e65_70544cuda3std3__419piecewise_constructE:
	.zero		1
	.type		_ZN39_INTERNAL_b36809e0_4_k_cu_26ac6e65_70544cuda3std3__45__cpo4cendE,@object
	.size		_ZN39_INTERNAL_b36809e0_4_k_cu_26ac6e65_70544cuda3std3__45__cpo4cendE,(_ZN39_INTERNAL_b36809e0_4_k_cu_26ac6e65_70544cuda3std6ranges3__45__cpo4swapE - _ZN39_INTERNAL_b36809e0_4_k_cu_26ac6e65_70544cuda3std3__45__cpo4cendE)
_ZN39_INTERNAL_b36809e0_4_k_cu_26ac6e65_70544cuda3std3__45__cpo4cendE:
	.zero		1
	.type		_ZN39_INTERNAL_b36809e0_4_k_cu_26ac6e65_70544cuda3std6ranges3__45__cpo4swapE,@object
	.size		_ZN39_INTERNAL_b36809e0_4_k_cu_26ac6e65_70544cuda3std6ranges3__45__cpo4swapE,(.L_10 - _ZN39_INTERNAL_b36809e0_4_k_cu_26ac6e65_70544cuda3std6ranges3__45__cpo4swapE)
_ZN39_INTERNAL_b36809e0_4_k_cu_26ac6e65_70544cuda3std6ranges3__45__cpo4swapE:
	.zero		1
.L_10:


//--------------------- .nv.constant0._ZN7cutlass13device_kernelINS_4gemm6kernel13GemmUniversalIN4cute5tupleIJiiiiEEENS1_10collective13CollectiveMmaINS1_35MainloopSm100TmaUmmaWarpSpecializedILi5ELi2ELi4ENS5_IJNS4_1CILi2EEESB_NSA_ILi1EEEEEEEENS5_IJNSA_ILi256EEENSA_ILi64EEESG_EEENS_6half_tENS5_IJlSC_lEEESI_SJ_NS4_8TiledMMAINS4_8MMA_AtomIJNS4_26SM100_MMA_F16BF16_2x1SM_SSISI_SI_fLi256ELi64ELNS4_4UMMA5MajorE0ELSO_0ELNSN_7ScaleInE0ELSP_0EEEEEENS4_6LayoutINS5_IJSC_SC_SC_EEENS5_IJNSA_ILi0EEESU_SU_EEEEENS5_IJNS4_10UnderscoreESX_SX_EEEEENS4_28SM100_TMA_2SM_LOAD_MULTICASTENS4_14ComposedLayoutINS4_7SwizzleILi3ELi4ELi3EEENS4_18smem_ptr_flag_bitsILi16EEENSS_INS5_IJNSA_ILi8EEESG_EEENS5_IJSG_SC_EEEEEEEvNS4_8identityENS4_18SM100_TMA_2SM_LOADES1A_vS1B_EENS_8epilogue10collective18CollectiveEpilogueINS1E_23Sm100TmaWarpSpecializedILi3ELi2ELi32ELb1ELb0EEEJNS5_IJNSA_ILi128EEESG_SG_EEENS5_IJNSS_IS1J_SC_EENSS_INSA_ILi32EEESC_EEEEESI_SJ_SI_SJ_NS1E_6fusion15FusionCallbacksIS1I_NS1P_17LinearCombinationISI_fSI_fLNS_15FloatRoundStyleE2EEES1K_S1O_JEEENS4_5SM1004TMEM4LOAD26SM100_TMEM_LOAD_32dp32b32xENS4_13SM90_TMA_LOADENS11_INS12_ILi2ELi4ELi3EEES15_NSS_INS5_IJS16_S1M_EEENS5_IJS1M_SC_EEEEEEENS4_39AutoVectorizingCopyWithAssumedAlignmentILi128EEENS4_14SM90_TMA_STOREES24_S26_S26_EEEvvEEEEvNT_6ParamsE --------------------------
	.section	.nv.constant0._ZN7cutlass13device_kernelINS_4gemm6kernel13GemmUniversalIN4cute5tupleIJiiiiEEENS1_10collective13CollectiveMmaINS1_35MainloopSm100TmaUmmaWarpSpecializedILi5ELi2ELi4ENS5_IJNS4_1CILi2EEESB_NSA_ILi1EEEEEEEENS5_IJNSA_ILi256EEENSA_ILi64EEESG_EEENS_6half_tENS5_IJlSC_lEEESI_SJ_NS4_8TiledMMAINS4_8MMA_AtomIJNS4_26SM100_MMA_F16BF16_2x1SM_SSISI_SI_fLi256ELi64ELNS4_4UMMA5MajorE0ELSO_0ELNSN_7ScaleInE0ELSP_0EEEEEENS4_6LayoutINS5_IJSC_SC_SC_EEENS5_IJNSA_ILi0EEESU_SU_EEEEENS5_IJNS4_10UnderscoreESX_SX_EEEEENS4_28SM100_TMA_2SM_LOAD_MULTICASTENS4_14ComposedLayoutINS4_7SwizzleILi3ELi4ELi3EEENS4_18smem_ptr_flag_bitsILi16EEENSS_INS5_IJNSA_ILi8EEESG_EEENS5_IJSG_SC_EEEEEEEvNS4_8identityENS4_18SM100_TMA_2SM_LOADES1A_vS1B_EENS_8epilogue10collective18CollectiveEpilogueINS1E_23Sm100TmaWarpSpecializedILi3ELi2ELi32ELb1ELb0EEEJNS5_IJNSA_ILi128EEESG_SG_EEENS5_IJNSS_IS1J_SC_EENSS_INSA_ILi32EEESC_EEEEESI_SJ_SI_SJ_NS1E_6fusion15FusionCallbacksIS1I_NS1P_17LinearCombinationISI_fSI_fLNS_15FloatRoundStyleE2EEES1K_S1O_JEEENS4_5SM1004TMEM4LOAD26SM100_TMEM_LOAD_32dp32b32xENS4_13SM90_TMA_LOADENS11_INS12_ILi2ELi4ELi3EEES15_NSS_INS5_IJS16_S1M_EEENS5_IJS1M_SC_EEEEEEENS4_39AutoVectorizingCopyWithAssumedAlignmentILi128EEENS4_14SM90_TMA_STOREES24_S26_S26_EEEvvEEEEvNT_6ParamsE,"a",@progbits
	.sectionflags	@""
	.align	4
.nv.constant0._ZN7cutlass13device_kernelINS_4gemm6kernel13GemmUniversalIN4cute5tupleIJiiiiEEENS1_10collective13CollectiveMmaINS1_35MainloopSm100TmaUmmaWarpSpecializedILi5ELi2ELi4ENS5_IJNS4_1CILi2EEESB_NSA_ILi1EEEEEEEENS5_IJNSA_ILi256EEENSA_ILi64EEESG_EEENS_6half_tENS5_IJlSC_lEEESI_SJ_NS4_8TiledMMAINS4_8MMA_AtomIJNS4_26SM100_MMA_F16BF16_2x1SM_SSISI_SI_fLi256ELi64ELNS4_4UMMA5MajorE0ELSO_0ELNSN_7ScaleInE0ELSP_0EEEEEENS4_6LayoutINS5_IJSC_SC_SC_EEENS5_IJNSA_ILi0EEESU_SU_EEEEENS5_IJNS4_10UnderscoreESX_SX_EEEEENS4_28SM100_TMA_2SM_LOAD_MULTICASTENS4_14ComposedLayoutINS4_7SwizzleILi3ELi4ELi3EEENS4_18smem_ptr_flag_bitsILi16EEENSS_INS5_IJNSA_ILi8EEESG_EEENS5_IJSG_SC_EEEEEEEvNS4_8identityENS4_18SM100_TMA_2SM_LOADES1A_vS1B_EENS_8epilogue10collective18CollectiveEpilogueINS1E_23Sm100TmaWarpSpecializedILi3ELi2ELi32ELb1ELb0EEEJNS5_IJNSA_ILi128EEESG_SG_EEENS5_IJNSS_IS1J_SC_EENSS_INSA_ILi32EEESC_EEEEESI_SJ_SI_SJ_NS1E_6fusion15FusionCallbacksIS1I_NS1P_17LinearCombinationISI_fSI_fLNS_15FloatRoundStyleE2EEES1K_S1O_JEEENS4_5SM1004TMEM4LOAD26SM100_TMEM_LOAD_32dp32b32xENS4_13SM90_TMA_LOADENS11_INS12_ILi2ELi4ELi3EEES15_NSS_INS5_IJS16_S1M_EEENS5_IJS1M_SC_EEEEEEENS4_39AutoVectorizingCopyWithAssumedAlignmentILi128EEENS4_14SM90_TMA_STOREES24_S26_S26_EEEvvEEEEvNT_6ParamsE:
	.zero		2944


//--------------------- SYMBOLS --------------------------

	.type		.nv.reservedSmem.offset0,@object
	.size		.nv.reservedSmem.offset0,0x4
	.type		.nv.reservedSmem.cap,@object
	.size		.nv.reservedSmem.cap,0x4
	.type		__assertfail,@function
